//
// Generated by NVIDIA NVVM Compiler
//
// Compiler Build ID: CL-36424714
// Cuda compilation tools, release 13.0, V13.0.88
// Based on NVVM 20.0.0
//

.version 9.0
.target sm_100
.address_size 64

	// .globl	_Z21naiveSoftmaxAttentionPKfS0_S0_Pfiii
.extern .func  (.param .b64 func_retval0) malloc
(
	.param .b64 malloc_param_0
)
;
.extern .func free
(
	.param .b64 free_param_0
)
;

.visible .entry _Z21naiveSoftmaxAttentionPKfS0_S0_Pfiii(
	.param .u64 .ptr .align 1 _Z21naiveSoftmaxAttentionPKfS0_S0_Pfiii_param_0,
	.param .u64 .ptr .align 1 _Z21naiveSoftmaxAttentionPKfS0_S0_Pfiii_param_1,
	.param .u64 .ptr .align 1 _Z21naiveSoftmaxAttentionPKfS0_S0_Pfiii_param_2,
	.param .u64 .ptr .align 1 _Z21naiveSoftmaxAttentionPKfS0_S0_Pfiii_param_3,
	.param .u32 _Z21naiveSoftmaxAttentionPKfS0_S0_Pfiii_param_4,
	.param .u32 _Z21naiveSoftmaxAttentionPKfS0_S0_Pfiii_param_5,
	.param .u32 _Z21naiveSoftmaxAttentionPKfS0_S0_Pfiii_param_6
)
{
	.reg .pred 	%p<98>;
	.reg .b32 	%r<320>;
	.reg .b32 	%f<597>;
	.reg .b64 	%rd<165>;

	ld.param.u64 	%rd13, [_Z21naiveSoftmaxAttentionPKfS0_S0_Pfiii_param_0];
	ld.param.u64 	%rd14, [_Z21naiveSoftmaxAttentionPKfS0_S0_Pfiii_param_1];
	ld.param.u64 	%rd15, [_Z21naiveSoftmaxAttentionPKfS0_S0_Pfiii_param_2];
	ld.param.u64 	%rd16, [_Z21naiveSoftmaxAttentionPKfS0_S0_Pfiii_param_3];
	ld.param.u32 	%r154, [_Z21naiveSoftmaxAttentionPKfS0_S0_Pfiii_param_4];
	ld.param.u32 	%r153, [_Z21naiveSoftmaxAttentionPKfS0_S0_Pfiii_param_6];
	cvta.to.global.u64 	%rd1, %rd14;
	cvta.to.global.u64 	%rd2, %rd13;
	cvta.to.global.u64 	%rd3, %rd15;
	cvta.to.global.u64 	%rd4, %rd16;
	mov.u32 	%r155, %ctaid.x;
	mov.u32 	%r156, %ntid.x;
	mov.u32 	%r157, %tid.x;
	mad.lo.s32 	%r1, %r155, %r156, %r157;
	setp.ge.s32 	%p1, %r1, %r154;
	@%p1 bra 	$L__BB0_96;
	ld.param.u32 	%r249, [_Z21naiveSoftmaxAttentionPKfS0_S0_Pfiii_param_5];
	cvt.rn.f32.s32 	%f57, %r153;
	sqrt.rn.f32 	%f1, %f57;
	mul.wide.s32 	%rd17, %r249, 4;
	{ // callseq 0, 0
	.param .b64 param0;
	st.param.b64 	[param0], %rd17;
	.param .b64 retval0;
	call.uni (retval0), 
	malloc, 
	(
	param0
	);
	ld.param.b64 	%rd18, [retval0];
	} // callseq 0
	{ // callseq 1, 0
	.param .b64 param0;
	st.param.b64 	[param0], %rd17;
	.param .b64 retval0;
	call.uni (retval0), 
	malloc, 
	(
	param0
	);
	ld.param.b64 	%rd19, [retval0];
	} // callseq 1
	setp.lt.s32 	%p2, %r249, 1;
	@%p2 bra 	$L__BB0_29;
	setp.lt.s32 	%p3, %r153, 1;
	mul.lo.s32 	%r2, %r153, %r1;
	@%p3 bra 	$L__BB0_18;
	add.s32 	%r3, %r153, -1;
	and.b32  	%r4, %r153, 15;
	add.s32 	%r5, %r4, -1;
	and.b32  	%r6, %r153, 7;
	add.s32 	%r7, %r6, -1;
	and.b32  	%r8, %r153, 2147483632;
	and.b32  	%r9, %r153, 3;
	mov.b32 	%r270, 0;
$L__BB0_4:
	setp.lt.u32 	%p12, %r3, 15;
	mul.lo.s32 	%r11, %r270, %r153;
	mov.f32 	%f571, 0f00000000;
	mov.b32 	%r273, 0;
	@%p12 bra 	$L__BB0_7;
	mov.f32 	%f571, 0f00000000;
	mov.b32 	%r271, 0;
$L__BB0_6:
	.pragma "nounroll";
	add.s32 	%r165, %r271, %r2;
	mul.wide.s32 	%rd28, %r165, 4;
	add.s64 	%rd29, %rd2, %rd28;
	ld.global.f32 	%f62, [%rd29];
	add.s32 	%r166, %r271, %r11;
	mul.wide.u32 	%rd30, %r166, 4;
	add.s64 	%rd31, %rd1, %rd30;
	ld.global.f32 	%f63, [%rd31];
	fma.rn.f32 	%f64, %f62, %f63, %f571;
	ld.global.f32 	%f65, [%rd29+4];
	ld.global.f32 	%f66, [%rd31+4];
	fma.rn.f32 	%f67, %f65, %f66, %f64;
	ld.global.f32 	%f68, [%rd29+8];
	ld.global.f32 	%f69, [%rd31+8];
	fma.rn.f32 	%f70, %f68, %f69, %f67;
	ld.global.f32 	%f71, [%rd29+12];
	ld.global.f32 	%f72, [%rd31+12];
	fma.rn.f32 	%f73, %f71, %f72, %f70;
	ld.global.f32 	%f74, [%rd29+16];
	ld.global.f32 	%f75, [%rd31+16];
	fma.rn.f32 	%f76, %f74, %f75, %f73;
	ld.global.f32 	%f77, [%rd29+20];
	ld.global.f32 	%f78, [%rd31+20];
	fma.rn.f32 	%f79, %f77, %f78, %f76;
	ld.global.f32 	%f80, [%rd29+24];
	ld.global.f32 	%f81, [%rd31+24];
	fma.rn.f32 	%f82, %f80, %f81, %f79;
	ld.global.f32 	%f83, [%rd29+28];
	ld.global.f32 	%f84, [%rd31+28];
	fma.rn.f32 	%f85, %f83, %f84, %f82;
	ld.global.f32 	%f86, [%rd29+32];
	ld.global.f32 	%f87, [%rd31+32];
	fma.rn.f32 	%f88, %f86, %f87, %f85;
	ld.global.f32 	%f89, [%rd29+36];
	ld.global.f32 	%f90, [%rd31+36];
	fma.rn.f32 	%f91, %f89, %f90, %f88;
	ld.global.f32 	%f92, [%rd29+40];
	ld.global.f32 	%f93, [%rd31+40];
	fma.rn.f32 	%f94, %f92, %f93, %f91;
	ld.global.f32 	%f95, [%rd29+44];
	ld.global.f32 	%f96, [%rd31+44];
	fma.rn.f32 	%f97, %f95, %f96, %f94;
	ld.global.f32 	%f98, [%rd29+48];
	ld.global.f32 	%f99, [%rd31+48];
	fma.rn.f32 	%f100, %f98, %f99, %f97;
	ld.global.f32 	%f101, [%rd29+52];
	ld.global.f32 	%f102, [%rd31+52];
	fma.rn.f32 	%f103, %f101, %f102, %f100;
	ld.global.f32 	%f104, [%rd29+56];
	ld.global.f32 	%f105, [%rd31+56];
	fma.rn.f32 	%f106, %f104, %f105, %f103;
	ld.global.f32 	%f107, [%rd29+60];
	ld.global.f32 	%f108, [%rd31+60];
	fma.rn.f32 	%f571, %f107, %f108, %f106;
	add.s32 	%r271, %r271, 16;
	setp.ne.s32 	%p13, %r271, %r8;
	mov.u32 	%r273, %r8;
	@%p13 bra 	$L__BB0_6;
$L__BB0_7:
	setp.eq.s32 	%p14, %r4, 0;
	@%p14 bra 	$L__BB0_17;
	setp.lt.u32 	%p15, %r5, 7;
	@%p15 bra 	$L__BB0_10;
	add.s32 	%r167, %r273, %r2;
	mul.wide.s32 	%rd32, %r167, 4;
	add.s64 	%rd33, %rd2, %rd32;
	ld.global.f32 	%f110, [%rd33];
	add.s32 	%r168, %r273, %r11;
	mul.wide.u32 	%rd34, %r168, 4;
	add.s64 	%rd35, %rd1, %rd34;
	ld.global.f32 	%f111, [%rd35];
	fma.rn.f32 	%f112, %f110, %f111, %f571;
	ld.global.f32 	%f113, [%rd33+4];
	cvt.u64.u32 	%rd36, %r11;
	cvt.u64.u32 	%rd37, %r273;
	add.s64 	%rd38, %rd37, %rd36;
	shl.b64 	%rd39, %rd38, 2;
	add.s64 	%rd40, %rd1, %rd39;
	ld.global.f32 	%f114, [%rd40+4];
	fma.rn.f32 	%f115, %f113, %f114, %f112;
	ld.global.f32 	%f116, [%rd33+8];
	ld.global.f32 	%f117, [%rd40+8];
	fma.rn.f32 	%f118, %f116, %f117, %f115;
	ld.global.f32 	%f119, [%rd33+12];
	ld.global.f32 	%f120, [%rd40+12];
	fma.rn.f32 	%f121, %f119, %f120, %f118;
	ld.global.f32 	%f122, [%rd33+16];
	ld.global.f32 	%f123, [%rd40+16];
	fma.rn.f32 	%f124, %f122, %f123, %f121;
	ld.global.f32 	%f125, [%rd33+20];
	ld.global.f32 	%f126, [%rd40+20];
	fma.rn.f32 	%f127, %f125, %f126, %f124;
	ld.global.f32 	%f128, [%rd33+24];
	ld.global.f32 	%f129, [%rd40+24];
	fma.rn.f32 	%f130, %f128, %f129, %f127;
	ld.global.f32 	%f131, [%rd33+28];
	ld.global.f32 	%f132, [%rd40+28];
	fma.rn.f32 	%f571, %f131, %f132, %f130;
	add.s32 	%r273, %r273, 8;
$L__BB0_10:
	setp.eq.s32 	%p16, %r6, 0;
	@%p16 bra 	$L__BB0_17;
	setp.lt.u32 	%p17, %r7, 3;
	@%p17 bra 	$L__BB0_13;
	add.s32 	%r169, %r273, %r2;
	mul.wide.s32 	%rd41, %r169, 4;
	add.s64 	%rd42, %rd2, %rd41;
	ld.global.f32 	%f134, [%rd42];
	add.s32 	%r170, %r273, %r11;
	mul.wide.u32 	%rd43, %r170, 4;
	add.s64 	%rd44, %rd1, %rd43;
	ld.global.f32 	%f135, [%rd44];
	fma.rn.f32 	%f136, %f134, %f135, %f571;
	ld.global.f32 	%f137, [%rd42+4];
	cvt.u64.u32 	%rd45, %r11;
	cvt.u64.u32 	%rd46, %r273;
	add.s64 	%rd47, %rd46, %rd45;
	shl.b64 	%rd48, %rd47, 2;
	add.s64 	%rd49, %rd1, %rd48;
	ld.global.f32 	%f138, [%rd49+4];
	fma.rn.f32 	%f139, %f137, %f138, %f136;
	ld.global.f32 	%f140, [%rd42+8];
	ld.global.f32 	%f141, [%rd49+8];
	fma.rn.f32 	%f142, %f140, %f141, %f139;
	ld.global.f32 	%f143, [%rd42+12];
	ld.global.f32 	%f144, [%rd49+12];
	fma.rn.f32 	%f571, %f143, %f144, %f142;
	add.s32 	%r273, %r273, 4;
$L__BB0_13:
	setp.eq.s32 	%p18, %r9, 0;
	@%p18 bra 	$L__BB0_17;
	setp.eq.s32 	%p19, %r9, 1;
	add.s32 	%r171, %r273, %r2;
	mul.wide.s32 	%rd50, %r171, 4;
	add.s64 	%rd7, %rd2, %rd50;
	ld.global.f32 	%f145, [%rd7];
	add.s32 	%r172, %r273, %r11;
	mul.wide.u32 	%rd51, %r172, 4;
	add.s64 	%rd52, %rd1, %rd51;
	ld.global.f32 	%f146, [%rd52];
	fma.rn.f32 	%f571, %f145, %f146, %f571;
	@%p19 bra 	$L__BB0_17;
	setp.eq.s32 	%p20, %r9, 2;
	ld.global.f32 	%f147, [%rd7+4];
	cvt.u64.u32 	%rd53, %r11;
	cvt.u64.u32 	%rd54, %r273;
	add.s64 	%rd55, %rd54, %rd53;
	shl.b64 	%rd56, %rd55, 2;
	add.s64 	%rd8, %rd1, %rd56;
	ld.global.f32 	%f148, [%rd8+4];
	fma.rn.f32 	%f571, %f147, %f148, %f571;
	@%p20 bra 	$L__BB0_17;
	ld.global.f32 	%f149, [%rd7+8];
	ld.global.f32 	%f150, [%rd8+8];
	fma.rn.f32 	%f571, %f149, %f150, %f571;
$L__BB0_17:
	ld.param.u32 	%r254, [_Z21naiveSoftmaxAttentionPKfS0_S0_Pfiii_param_5];
	div.rn.f32 	%f151, %f571, %f1;
	mul.wide.u32 	%rd57, %r270, 4;
	add.s64 	%rd58, %rd18, %rd57;
	st.f32 	[%rd58], %f151;
	add.s32 	%r270, %r270, 1;
	setp.eq.s32 	%p21, %r270, %r254;
	@%p21 bra 	$L__BB0_29;
	bra.uni 	$L__BB0_4;
$L__BB0_18:
	ld.param.u32 	%r250, [_Z21naiveSoftmaxAttentionPKfS0_S0_Pfiii_param_5];
	mov.f32 	%f58, 0f00000000;
	div.rn.f32 	%f16, %f58, %f1;
	add.s32 	%r159, %r250, -1;
	and.b32  	%r20, %r250, 7;
	setp.lt.u32 	%p4, %r159, 7;
	mov.b32 	%r277, 0;
	@%p4 bra 	$L__BB0_21;
	ld.param.u32 	%r251, [_Z21naiveSoftmaxAttentionPKfS0_S0_Pfiii_param_5];
	and.b32  	%r277, %r251, 2147483640;
	mov.b32 	%r275, 0;
$L__BB0_20:
	.pragma "nounroll";
	mul.wide.u32 	%rd20, %r275, 4;
	add.s64 	%rd21, %rd18, %rd20;
	st.f32 	[%rd21], %f16;
	st.f32 	[%rd21+4], %f16;
	st.f32 	[%rd21+8], %f16;
	st.f32 	[%rd21+12], %f16;
	st.f32 	[%rd21+16], %f16;
	st.f32 	[%rd21+20], %f16;
	st.f32 	[%rd21+24], %f16;
	st.f32 	[%rd21+28], %f16;
	add.s32 	%r275, %r275, 8;
	setp.ne.s32 	%p5, %r275, %r277;
	@%p5 bra 	$L__BB0_20;
$L__BB0_21:
	setp.eq.s32 	%p6, %r20, 0;
	@%p6 bra 	$L__BB0_29;
	ld.param.u32 	%r252, [_Z21naiveSoftmaxAttentionPKfS0_S0_Pfiii_param_5];
	and.b32  	%r25, %r252, 3;
	setp.lt.u32 	%p7, %r20, 4;
	@%p7 bra 	$L__BB0_24;
	mul.wide.u32 	%rd22, %r277, 4;
	add.s64 	%rd23, %rd18, %rd22;
	st.f32 	[%rd23], %f16;
	st.f32 	[%rd23+4], %f16;
	st.f32 	[%rd23+8], %f16;
	st.f32 	[%rd23+12], %f16;
	add.s32 	%r277, %r277, 4;
$L__BB0_24:
	setp.eq.s32 	%p8, %r25, 0;
	@%p8 bra 	$L__BB0_29;
	setp.eq.s32 	%p9, %r25, 1;
	@%p9 bra 	$L__BB0_27;
	mul.wide.u32 	%rd24, %r277, 4;
	add.s64 	%rd25, %rd18, %rd24;
	st.f32 	[%rd25], %f16;
	st.f32 	[%rd25+4], %f16;
	add.s32 	%r277, %r277, 2;
$L__BB0_27:
	ld.param.u32 	%r253, [_Z21naiveSoftmaxAttentionPKfS0_S0_Pfiii_param_5];
	and.b32  	%r161, %r253, 1;
	setp.eq.b32 	%p10, %r161, 1;
	not.pred 	%p11, %p10;
	@%p11 bra 	$L__BB0_29;
	mul.wide.u32 	%rd26, %r277, 4;
	add.s64 	%rd27, %rd18, %rd26;
	st.f32 	[%rd27], %f16;
$L__BB0_29:
	ld.param.u32 	%r255, [_Z21naiveSoftmaxAttentionPKfS0_S0_Pfiii_param_5];
	ld.f32 	%f579, [%rd18];
	setp.lt.s32 	%p22, %r255, 2;
	@%p22 bra 	$L__BB0_42;
	ld.param.u32 	%r256, [_Z21naiveSoftmaxAttentionPKfS0_S0_Pfiii_param_5];
	add.s32 	%r30, %r256, -1;
	add.s32 	%r174, %r256, -2;
	and.b32  	%r31, %r30, 15;
	setp.lt.u32 	%p23, %r174, 15;
	mov.b32 	%r280, 1;
	@%p23 bra 	$L__BB0_33;
	and.b32  	%r32, %r30, -16;
	mov.b32 	%r284, 1;
$L__BB0_32:
	.pragma "nounroll";
	mul.wide.u32 	%rd59, %r284, 4;
	add.s64 	%rd60, %rd18, %rd59;
	ld.f32 	%f153, [%rd60];
	setp.gt.f32 	%p24, %f153, %f579;
	selp.f32 	%f154, %f153, %f579, %p24;
	ld.f32 	%f155, [%rd60+4];
	setp.gt.f32 	%p25, %f155, %f154;
	selp.f32 	%f156, %f155, %f154, %p25;
	ld.f32 	%f157, [%rd60+8];
	setp.gt.f32 	%p26, %f157, %f156;
	selp.f32 	%f158, %f157, %f156, %p26;
	ld.f32 	%f159, [%rd60+12];
	setp.gt.f32 	%p27, %f159, %f158;
	selp.f32 	%f160, %f159, %f158, %p27;
	ld.f32 	%f161, [%rd60+16];
	setp.gt.f32 	%p28, %f161, %f160;
	selp.f32 	%f162, %f161, %f160, %p28;
	ld.f32 	%f163, [%rd60+20];
	setp.gt.f32 	%p29, %f163, %f162;
	selp.f32 	%f164, %f163, %f162, %p29;
	ld.f32 	%f165, [%rd60+24];
	setp.gt.f32 	%p30, %f165, %f164;
	selp.f32 	%f166, %f165, %f164, %p30;
	ld.f32 	%f167, [%rd60+28];
	setp.gt.f32 	%p31, %f167, %f166;
	selp.f32 	%f168, %f167, %f166, %p31;
	ld.f32 	%f169, [%rd60+32];
	setp.gt.f32 	%p32, %f169, %f168;
	selp.f32 	%f170, %f169, %f168, %p32;
	ld.f32 	%f171, [%rd60+36];
	setp.gt.f32 	%p33, %f171, %f170;
	selp.f32 	%f172, %f171, %f170, %p33;
	ld.f32 	%f173, [%rd60+40];
	setp.gt.f32 	%p34, %f173, %f172;
	selp.f32 	%f174, %f173, %f172, %p34;
	ld.f32 	%f175, [%rd60+44];
	setp.gt.f32 	%p35, %f175, %f174;
	selp.f32 	%f176, %f175, %f174, %p35;
	ld.f32 	%f177, [%rd60+48];
	setp.gt.f32 	%p36, %f177, %f176;
	selp.f32 	%f178, %f177, %f176, %p36;
	ld.f32 	%f179, [%rd60+52];
	setp.gt.f32 	%p37, %f179, %f178;
	selp.f32 	%f180, %f179, %f178, %p37;
	ld.f32 	%f181, [%rd60+56];
	setp.gt.f32 	%p38, %f181, %f180;
	selp.f32 	%f182, %f181, %f180, %p38;
	ld.f32 	%f183, [%rd60+60];
	setp.gt.f32 	%p39, %f183, %f182;
	selp.f32 	%f579, %f183, %f182, %p39;
	add.s32 	%r280, %r284, 16;
	add.s32 	%r176, %r284, 15;
	setp.eq.s32 	%p40, %r176, %r32;
	mov.u32 	%r284, %r280;
	@%p40 bra 	$L__BB0_33;
	bra.uni 	$L__BB0_32;
$L__BB0_33:
	setp.eq.s32 	%p41, %r31, 0;
	@%p41 bra 	$L__BB0_42;
	and.b32  	%r34, %r30, 7;
	setp.lt.u32 	%p42, %r31, 8;
	@%p42 bra 	$L__BB0_36;
	mul.wide.u32 	%rd61, %r280, 4;
	add.s64 	%rd62, %rd18, %rd61;
	ld.f32 	%f185, [%rd62];
	setp.gt.f32 	%p43, %f185, %f579;
	selp.f32 	%f186, %f185, %f579, %p43;
	ld.f32 	%f187, [%rd62+4];
	setp.gt.f32 	%p44, %f187, %f186;
	selp.f32 	%f188, %f187, %f186, %p44;
	ld.f32 	%f189, [%rd62+8];
	setp.gt.f32 	%p45, %f189, %f188;
	selp.f32 	%f190, %f189, %f188, %p45;
	ld.f32 	%f191, [%rd62+12];
	setp.gt.f32 	%p46, %f191, %f190;
	selp.f32 	%f192, %f191, %f190, %p46;
	ld.f32 	%f193, [%rd62+16];
	setp.gt.f32 	%p47, %f193, %f192;
	selp.f32 	%f194, %f193, %f192, %p47;
	ld.f32 	%f195, [%rd62+20];
	setp.gt.f32 	%p48, %f195, %f194;
	selp.f32 	%f196, %f195, %f194, %p48;
	ld.f32 	%f197, [%rd62+24];
	setp.gt.f32 	%p49, %f197, %f196;
	selp.f32 	%f198, %f197, %f196, %p49;
	ld.f32 	%f199, [%rd62+28];
	setp.gt.f32 	%p50, %f199, %f198;
	selp.f32 	%f579, %f199, %f198, %p50;
	add.s32 	%r280, %r280, 8;
$L__BB0_36:
	setp.eq.s32 	%p51, %r34, 0;
	@%p51 bra 	$L__BB0_42;
	and.b32  	%r37, %r30, 3;
	setp.lt.u32 	%p52, %r34, 4;
	@%p52 bra 	$L__BB0_39;
	mul.wide.u32 	%rd63, %r280, 4;
	add.s64 	%rd64, %rd18, %rd63;
	ld.f32 	%f201, [%rd64];
	setp.gt.f32 	%p53, %f201, %f579;
	selp.f32 	%f202, %f201, %f579, %p53;
	ld.f32 	%f203, [%rd64+4];
	setp.gt.f32 	%p54, %f203, %f202;
	selp.f32 	%f204, %f203, %f202, %p54;
	ld.f32 	%f205, [%rd64+8];
	setp.gt.f32 	%p55, %f205, %f204;
	selp.f32 	%f206, %f205, %f204, %p55;
	ld.f32 	%f207, [%rd64+12];
	setp.gt.f32 	%p56, %f207, %f206;
	selp.f32 	%f579, %f207, %f206, %p56;
	add.s32 	%r280, %r280, 4;
$L__BB0_39:
	setp.eq.s32 	%p57, %r37, 0;
	@%p57 bra 	$L__BB0_42;
	mov.b32 	%r283, 0;
$L__BB0_41:
	.pragma "nounroll";
	mul.wide.u32 	%rd65, %r280, 4;
	add.s64 	%rd66, %rd18, %rd65;
	ld.f32 	%f208, [%rd66];
	setp.gt.f32 	%p58, %f208, %f579;
	selp.f32 	%f579, %f208, %f579, %p58;
	add.s32 	%r280, %r280, 1;
	add.s32 	%r283, %r283, 1;
	setp.ne.s32 	%p59, %r283, %r37;
	@%p59 bra 	$L__BB0_41;
$L__BB0_42:
	ld.param.u32 	%r257, [_Z21naiveSoftmaxAttentionPKfS0_S0_Pfiii_param_5];
	setp.lt.s32 	%p60, %r257, 1;
	mov.f32 	%f587, 0f00000000;
	@%p60 bra 	$L__BB0_54;
	ld.param.u32 	%r258, [_Z21naiveSoftmaxAttentionPKfS0_S0_Pfiii_param_5];
	add.s32 	%r179, %r258, -1;
	and.b32  	%r44, %r258, 7;
	setp.lt.u32 	%p61, %r179, 7;
	mov.f32 	%f587, 0f00000000;
	mov.b32 	%r285, 0;
	@%p61 bra 	$L__BB0_46;
	ld.param.u32 	%r259, [_Z21naiveSoftmaxAttentionPKfS0_S0_Pfiii_param_5];
	and.b32  	%r285, %r259, 2147483640;
	mov.f32 	%f587, 0f00000000;
	mov.b32 	%r288, 0;
$L__BB0_45:
	.pragma "nounroll";
	mul.wide.u32 	%rd67, %r288, 4;
	add.s64 	%rd68, %rd18, %rd67;
	ld.f32 	%f213, [%rd68];
	sub.f32 	%f214, %f213, %f579;
	fma.rn.f32 	%f215, %f214, 0f3BBB989D, 0f3F000000;
	cvt.sat.f32.f32 	%f216, %f215;
	mov.f32 	%f217, 0f4B400001;
	mov.f32 	%f218, 0f437C0000;
	fma.rm.f32 	%f219, %f216, %f218, %f217;
	add.f32 	%f220, %f219, 0fCB40007F;
	neg.f32 	%f221, %f220;
	fma.rn.f32 	%f222, %f214, 0f3FB8AA3B, %f221;
	fma.rn.f32 	%f223, %f214, 0f32A57060, %f222;
	mov.b32 	%r181, %f219;
	shl.b32 	%r182, %r181, 23;
	mov.b32 	%f224, %r182;
	ex2.approx.ftz.f32 	%f225, %f223;
	mul.f32 	%f226, %f225, %f224;
	add.s64 	%rd69, %rd19, %rd67;
	st.f32 	[%rd69], %f226;
	add.f32 	%f227, %f587, %f226;
	ld.f32 	%f228, [%rd68+4];
	sub.f32 	%f229, %f228, %f579;
	fma.rn.f32 	%f230, %f229, 0f3BBB989D, 0f3F000000;
	cvt.sat.f32.f32 	%f231, %f230;
	fma.rm.f32 	%f232, %f231, %f218, %f217;
	add.f32 	%f233, %f232, 0fCB40007F;
	neg.f32 	%f234, %f233;
	fma.rn.f32 	%f235, %f229, 0f3FB8AA3B, %f234;
	fma.rn.f32 	%f236, %f229, 0f32A57060, %f235;
	mov.b32 	%r183, %f232;
	shl.b32 	%r184, %r183, 23;
	mov.b32 	%f237, %r184;
	ex2.approx.ftz.f32 	%f238, %f236;
	mul.f32 	%f239, %f238, %f237;
	st.f32 	[%rd69+4], %f239;
	add.f32 	%f240, %f227, %f239;
	ld.f32 	%f241, [%rd68+8];
	sub.f32 	%f242, %f241, %f579;
	fma.rn.f32 	%f243, %f242, 0f3BBB989D, 0f3F000000;
	cvt.sat.f32.f32 	%f244, %f243;
	fma.rm.f32 	%f245, %f244, %f218, %f217;
	add.f32 	%f246, %f245, 0fCB40007F;
	neg.f32 	%f247, %f246;
	fma.rn.f32 	%f248, %f242, 0f3FB8AA3B, %f247;
	fma.rn.f32 	%f249, %f242, 0f32A57060, %f248;
	mov.b32 	%r185, %f245;
	shl.b32 	%r186, %r185, 23;
	mov.b32 	%f250, %r186;
	ex2.approx.ftz.f32 	%f251, %f249;
	mul.f32 	%f252, %f251, %f250;
	st.f32 	[%rd69+8], %f252;
	add.f32 	%f253, %f240, %f252;
	ld.f32 	%f254, [%rd68+12];
	sub.f32 	%f255, %f254, %f579;
	fma.rn.f32 	%f256, %f255, 0f3BBB989D, 0f3F000000;
	cvt.sat.f32.f32 	%f257, %f256;
	fma.rm.f32 	%f258, %f257, %f218, %f217;
	add.f32 	%f259, %f258, 0fCB40007F;
	neg.f32 	%f260, %f259;
	fma.rn.f32 	%f261, %f255, 0f3FB8AA3B, %f260;
	fma.rn.f32 	%f262, %f255, 0f32A57060, %f261;
	mov.b32 	%r187, %f258;
	shl.b32 	%r188, %r187, 23;
	mov.b32 	%f263, %r188;
	ex2.approx.ftz.f32 	%f264, %f262;
	mul.f32 	%f265, %f264, %f263;
	st.f32 	[%rd69+12], %f265;
	add.f32 	%f266, %f253, %f265;
	ld.f32 	%f267, [%rd68+16];
	sub.f32 	%f268, %f267, %f579;
	fma.rn.f32 	%f269, %f268, 0f3BBB989D, 0f3F000000;
	cvt.sat.f32.f32 	%f270, %f269;
	fma.rm.f32 	%f271, %f270, %f218, %f217;
	add.f32 	%f272, %f271, 0fCB40007F;
	neg.f32 	%f273, %f272;
	fma.rn.f32 	%f274, %f268, 0f3FB8AA3B, %f273;
	fma.rn.f32 	%f275, %f268, 0f32A57060, %f274;
	mov.b32 	%r189, %f271;
	shl.b32 	%r190, %r189, 23;
	mov.b32 	%f276, %r190;
	ex2.approx.ftz.f32 	%f277, %f275;
	mul.f32 	%f278, %f277, %f276;
	st.f32 	[%rd69+16], %f278;
	add.f32 	%f279, %f266, %f278;
	ld.f32 	%f280, [%rd68+20];
	sub.f32 	%f281, %f280, %f579;
	fma.rn.f32 	%f282, %f281, 0f3BBB989D, 0f3F000000;
	cvt.sat.f32.f32 	%f283, %f282;
	fma.rm.f32 	%f284, %f283, %f218, %f217;
	add.f32 	%f285, %f284, 0fCB40007F;
	neg.f32 	%f286, %f285;
	fma.rn.f32 	%f287, %f281, 0f3FB8AA3B, %f286;
	fma.rn.f32 	%f288, %f281, 0f32A57060, %f287;
	mov.b32 	%r191, %f284;
	shl.b32 	%r192, %r191, 23;
	mov.b32 	%f289, %r192;
	ex2.approx.ftz.f32 	%f290, %f288;
	mul.f32 	%f291, %f290, %f289;
	st.f32 	[%rd69+20], %f291;
	add.f32 	%f292, %f279, %f291;
	ld.f32 	%f293, [%rd68+24];
	sub.f32 	%f294, %f293, %f579;
	fma.rn.f32 	%f295, %f294, 0f3BBB989D, 0f3F000000;
	cvt.sat.f32.f32 	%f296, %f295;
	fma.rm.f32 	%f297, %f296, %f218, %f217;
	add.f32 	%f298, %f297, 0fCB40007F;
	neg.f32 	%f299, %f298;
	fma.rn.f32 	%f300, %f294, 0f3FB8AA3B, %f299;
	fma.rn.f32 	%f301, %f294, 0f32A57060, %f300;
	mov.b32 	%r193, %f297;
	shl.b32 	%r194, %r193, 23;
	mov.b32 	%f302, %r194;
	ex2.approx.ftz.f32 	%f303, %f301;
	mul.f32 	%f304, %f303, %f302;
	st.f32 	[%rd69+24], %f304;
	add.f32 	%f305, %f292, %f304;
	ld.f32 	%f306, [%rd68+28];
	sub.f32 	%f307, %f306, %f579;
	fma.rn.f32 	%f308, %f307, 0f3BBB989D, 0f3F000000;
	cvt.sat.f32.f32 	%f309, %f308;
	fma.rm.f32 	%f310, %f309, %f218, %f217;
	add.f32 	%f311, %f310, 0fCB40007F;
	neg.f32 	%f312, %f311;
	fma.rn.f32 	%f313, %f307, 0f3FB8AA3B, %f312;
	fma.rn.f32 	%f314, %f307, 0f32A57060, %f313;
	mov.b32 	%r195, %f310;
	shl.b32 	%r196, %r195, 23;
	mov.b32 	%f315, %r196;
	ex2.approx.ftz.f32 	%f316, %f314;
	mul.f32 	%f317, %f316, %f315;
	st.f32 	[%rd69+28], %f317;
	add.f32 	%f587, %f305, %f317;
	add.s32 	%r288, %r288, 8;
	setp.eq.s32 	%p62, %r288, %r285;
	@%p62 bra 	$L__BB0_46;
	bra.uni 	$L__BB0_45;
$L__BB0_46:
	setp.eq.s32 	%p63, %r44, 0;
	@%p63 bra 	$L__BB0_54;
	ld.param.u32 	%r260, [_Z21naiveSoftmaxAttentionPKfS0_S0_Pfiii_param_5];
	and.b32  	%r49, %r260, 3;
	setp.lt.u32 	%p64, %r44, 4;
	@%p64 bra 	$L__BB0_49;
	mul.wide.u32 	%rd70, %r285, 4;
	add.s64 	%rd71, %rd18, %rd70;
	ld.f32 	%f319, [%rd71];
	sub.f32 	%f320, %f319, %f579;
	fma.rn.f32 	%f321, %f320, 0f3BBB989D, 0f3F000000;
	cvt.sat.f32.f32 	%f322, %f321;
	mov.f32 	%f323, 0f4B400001;
	mov.f32 	%f324, 0f437C0000;
	fma.rm.f32 	%f325, %f322, %f324, %f323;
	add.f32 	%f326, %f325, 0fCB40007F;
	neg.f32 	%f327, %f326;
	fma.rn.f32 	%f328, %f320, 0f3FB8AA3B, %f327;
	fma.rn.f32 	%f329, %f320, 0f32A57060, %f328;
	mov.b32 	%r197, %f325;
	shl.b32 	%r198, %r197, 23;
	mov.b32 	%f330, %r198;
	ex2.approx.ftz.f32 	%f331, %f329;
	mul.f32 	%f332, %f331, %f330;
	add.s64 	%rd72, %rd19, %rd70;
	st.f32 	[%rd72], %f332;
	add.f32 	%f333, %f587, %f332;
	ld.f32 	%f334, [%rd71+4];
	sub.f32 	%f335, %f334, %f579;
	fma.rn.f32 	%f336, %f335, 0f3BBB989D, 0f3F000000;
	cvt.sat.f32.f32 	%f337, %f336;
	fma.rm.f32 	%f338, %f337, %f324, %f323;
	add.f32 	%f339, %f338, 0fCB40007F;
	neg.f32 	%f340, %f339;
	fma.rn.f32 	%f341, %f335, 0f3FB8AA3B, %f340;
	fma.rn.f32 	%f342, %f335, 0f32A57060, %f341;
	mov.b32 	%r199, %f338;
	shl.b32 	%r200, %r199, 23;
	mov.b32 	%f343, %r200;
	ex2.approx.ftz.f32 	%f344, %f342;
	mul.f32 	%f345, %f344, %f343;
	st.f32 	[%rd72+4], %f345;
	add.f32 	%f346, %f333, %f345;
	ld.f32 	%f347, [%rd71+8];
	sub.f32 	%f348, %f347, %f579;
	fma.rn.f32 	%f349, %f348, 0f3BBB989D, 0f3F000000;
	cvt.sat.f32.f32 	%f350, %f349;
	fma.rm.f32 	%f351, %f350, %f324, %f323;
	add.f32 	%f352, %f351, 0fCB40007F;
	neg.f32 	%f353, %f352;
	fma.rn.f32 	%f354, %f348, 0f3FB8AA3B, %f353;
	fma.rn.f32 	%f355, %f348, 0f32A57060, %f354;
	mov.b32 	%r201, %f351;
	shl.b32 	%r202, %r201, 23;
	mov.b32 	%f356, %r202;
	ex2.approx.ftz.f32 	%f357, %f355;
	mul.f32 	%f358, %f357, %f356;
	st.f32 	[%rd72+8], %f358;
	add.f32 	%f359, %f346, %f358;
	ld.f32 	%f360, [%rd71+12];
	sub.f32 	%f361, %f360, %f579;
	fma.rn.f32 	%f362, %f361, 0f3BBB989D, 0f3F000000;
	cvt.sat.f32.f32 	%f363, %f362;
	fma.rm.f32 	%f364, %f363, %f324, %f323;
	add.f32 	%f365, %f364, 0fCB40007F;
	neg.f32 	%f366, %f365;
	fma.rn.f32 	%f367, %f361, 0f3FB8AA3B, %f366;
	fma.rn.f32 	%f368, %f361, 0f32A57060, %f367;
	mov.b32 	%r203, %f364;
	shl.b32 	%r204, %r203, 23;
	mov.b32 	%f369, %r204;
	ex2.approx.ftz.f32 	%f370, %f368;
	mul.f32 	%f371, %f370, %f369;
	st.f32 	[%rd72+12], %f371;
	add.f32 	%f587, %f359, %f371;
	add.s32 	%r285, %r285, 4;
$L__BB0_49:
	setp.eq.s32 	%p65, %r49, 0;
	@%p65 bra 	$L__BB0_54;
	setp.eq.s32 	%p66, %r49, 1;
	@%p66 bra 	$L__BB0_52;
	mul.wide.u32 	%rd73, %r285, 4;
	add.s64 	%rd74, %rd18, %rd73;
	ld.f32 	%f373, [%rd74];
	sub.f32 	%f374, %f373, %f579;
	fma.rn.f32 	%f375, %f374, 0f3BBB989D, 0f3F000000;
	cvt.sat.f32.f32 	%f376, %f375;
	mov.f32 	%f377, 0f4B400001;
	mov.f32 	%f378, 0f437C0000;
	fma.rm.f32 	%f379, %f376, %f378, %f377;
	add.f32 	%f380, %f379, 0fCB40007F;
	neg.f32 	%f381, %f380;
	fma.rn.f32 	%f382, %f374, 0f3FB8AA3B, %f381;
	fma.rn.f32 	%f383, %f374, 0f32A57060, %f382;
	mov.b32 	%r205, %f379;
	shl.b32 	%r206, %r205, 23;
	mov.b32 	%f384, %r206;
	ex2.approx.ftz.f32 	%f385, %f383;
	mul.f32 	%f386, %f385, %f384;
	add.s64 	%rd75, %rd19, %rd73;
	st.f32 	[%rd75], %f386;
	add.f32 	%f387, %f587, %f386;
	ld.f32 	%f388, [%rd74+4];
	sub.f32 	%f389, %f388, %f579;
	fma.rn.f32 	%f390, %f389, 0f3BBB989D, 0f3F000000;
	cvt.sat.f32.f32 	%f391, %f390;
	fma.rm.f32 	%f392, %f391, %f378, %f377;
	add.f32 	%f393, %f392, 0fCB40007F;
	neg.f32 	%f394, %f393;
	fma.rn.f32 	%f395, %f389, 0f3FB8AA3B, %f394;
	fma.rn.f32 	%f396, %f389, 0f32A57060, %f395;
	mov.b32 	%r207, %f392;
	shl.b32 	%r208, %r207, 23;
	mov.b32 	%f397, %r208;
	ex2.approx.ftz.f32 	%f398, %f396;
	mul.f32 	%f399, %f398, %f397;
	st.f32 	[%rd75+4], %f399;
	add.f32 	%f587, %f387, %f399;
	add.s32 	%r285, %r285, 2;
$L__BB0_52:
	ld.param.u32 	%r261, [_Z21naiveSoftmaxAttentionPKfS0_S0_Pfiii_param_5];
	and.b32  	%r209, %r261, 1;
	setp.eq.b32 	%p67, %r209, 1;
	not.pred 	%p68, %p67;
	@%p68 bra 	$L__BB0_54;
	mul.wide.u32 	%rd76, %r285, 4;
	add.s64 	%rd77, %rd18, %rd76;
	ld.f32 	%f400, [%rd77];
	sub.f32 	%f401, %f400, %f579;
	fma.rn.f32 	%f402, %f401, 0f3BBB989D, 0f3F000000;
	cvt.sat.f32.f32 	%f403, %f402;
	mov.f32 	%f404, 0f4B400001;
	mov.f32 	%f405, 0f437C0000;
	fma.rm.f32 	%f406, %f403, %f405, %f404;
	add.f32 	%f407, %f406, 0fCB40007F;
	neg.f32 	%f408, %f407;
	fma.rn.f32 	%f409, %f401, 0f3FB8AA3B, %f408;
	fma.rn.f32 	%f410, %f401, 0f32A57060, %f409;
	mov.b32 	%r210, %f406;
	shl.b32 	%r211, %r210, 23;
	mov.b32 	%f411, %r211;
	ex2.approx.ftz.f32 	%f412, %f410;
	mul.f32 	%f413, %f412, %f411;
	add.s64 	%rd78, %rd19, %rd76;
	st.f32 	[%rd78], %f413;
	add.f32 	%f587, %f587, %f413;
$L__BB0_54:
	ld.param.u32 	%r262, [_Z21naiveSoftmaxAttentionPKfS0_S0_Pfiii_param_5];
	setp.lt.s32 	%p69, %r262, 1;
	@%p69 bra 	$L__BB0_67;
	ld.param.u32 	%r263, [_Z21naiveSoftmaxAttentionPKfS0_S0_Pfiii_param_5];
	add.s32 	%r213, %r263, -1;
	and.b32  	%r54, %r263, 15;
	setp.lt.u32 	%p70, %r213, 15;
	mov.b32 	%r289, 0;
	@%p70 bra 	$L__BB0_58;
	ld.param.u32 	%r264, [_Z21naiveSoftmaxAttentionPKfS0_S0_Pfiii_param_5];
	and.b32  	%r289, %r264, 2147483632;
	mov.b32 	%r315, 0;
$L__BB0_57:
	.pragma "nounroll";
	mul.wide.u32 	%rd79, %r315, 4;
	add.s64 	%rd80, %rd19, %rd79;
	ld.f32 	%f414, [%rd80];
	div.rn.f32 	%f415, %f414, %f587;
	st.f32 	[%rd80], %f415;
	ld.f32 	%f416, [%rd80+4];
	div.rn.f32 	%f417, %f416, %f587;
	st.f32 	[%rd80+4], %f417;
	ld.f32 	%f418, [%rd80+8];
	div.rn.f32 	%f419, %f418, %f587;
	st.f32 	[%rd80+8], %f419;
	ld.f32 	%f420, [%rd80+12];
	div.rn.f32 	%f421, %f420, %f587;
	st.f32 	[%rd80+12], %f421;
	ld.f32 	%f422, [%rd80+16];
	div.rn.f32 	%f423, %f422, %f587;
	st.f32 	[%rd80+16], %f423;
	ld.f32 	%f424, [%rd80+20];
	div.rn.f32 	%f425, %f424, %f587;
	st.f32 	[%rd80+20], %f425;
	ld.f32 	%f426, [%rd80+24];
	div.rn.f32 	%f427, %f426, %f587;
	st.f32 	[%rd80+24], %f427;
	ld.f32 	%f428, [%rd80+28];
	div.rn.f32 	%f429, %f428, %f587;
	st.f32 	[%rd80+28], %f429;
	ld.f32 	%f430, [%rd80+32];
	div.rn.f32 	%f431, %f430, %f587;
	st.f32 	[%rd80+32], %f431;
	ld.f32 	%f432, [%rd80+36];
	div.rn.f32 	%f433, %f432, %f587;
	st.f32 	[%rd80+36], %f433;
	ld.f32 	%f434, [%rd80+40];
	div.rn.f32 	%f435, %f434, %f587;
	st.f32 	[%rd80+40], %f435;
	ld.f32 	%f436, [%rd80+44];
	div.rn.f32 	%f437, %f436, %f587;
	st.f32 	[%rd80+44], %f437;
	ld.f32 	%f438, [%rd80+48];
	div.rn.f32 	%f439, %f438, %f587;
	st.f32 	[%rd80+48], %f439;
	ld.f32 	%f440, [%rd80+52];
	div.rn.f32 	%f441, %f440, %f587;
	st.f32 	[%rd80+52], %f441;
	ld.f32 	%f442, [%rd80+56];
	div.rn.f32 	%f443, %f442, %f587;
	st.f32 	[%rd80+56], %f443;
	ld.f32 	%f444, [%rd80+60];
	div.rn.f32 	%f445, %f444, %f587;
	st.f32 	[%rd80+60], %f445;
	add.s32 	%r315, %r315, 16;
	setp.eq.s32 	%p71, %r315, %r289;
	@%p71 bra 	$L__BB0_58;
	bra.uni 	$L__BB0_57;
$L__BB0_58:
	setp.eq.s32 	%p72, %r54, 0;
	@%p72 bra 	$L__BB0_67;
	ld.param.u32 	%r265, [_Z21naiveSoftmaxAttentionPKfS0_S0_Pfiii_param_5];
	and.b32  	%r59, %r265, 7;
	setp.lt.u32 	%p73, %r54, 8;
	@%p73 bra 	$L__BB0_61;
	mul.wide.u32 	%rd81, %r289, 4;
	add.s64 	%rd82, %rd19, %rd81;
	ld.f32 	%f446, [%rd82];
	div.rn.f32 	%f447, %f446, %f587;
	st.f32 	[%rd82], %f447;
	ld.f32 	%f448, [%rd82+4];
	div.rn.f32 	%f449, %f448, %f587;
	st.f32 	[%rd82+4], %f449;
	ld.f32 	%f450, [%rd82+8];
	div.rn.f32 	%f451, %f450, %f587;
	st.f32 	[%rd82+8], %f451;
	ld.f32 	%f452, [%rd82+12];
	div.rn.f32 	%f453, %f452, %f587;
	st.f32 	[%rd82+12], %f453;
	ld.f32 	%f454, [%rd82+16];
	div.rn.f32 	%f455, %f454, %f587;
	st.f32 	[%rd82+16], %f455;
	ld.f32 	%f456, [%rd82+20];
	div.rn.f32 	%f457, %f456, %f587;
	st.f32 	[%rd82+20], %f457;
	ld.f32 	%f458, [%rd82+24];
	div.rn.f32 	%f459, %f458, %f587;
	st.f32 	[%rd82+24], %f459;
	ld.f32 	%f460, [%rd82+28];
	div.rn.f32 	%f461, %f460, %f587;
	st.f32 	[%rd82+28], %f461;
	add.s32 	%r289, %r289, 8;
$L__BB0_61:
	setp.eq.s32 	%p74, %r59, 0;
	@%p74 bra 	$L__BB0_67;
	ld.param.u32 	%r266, [_Z21naiveSoftmaxAttentionPKfS0_S0_Pfiii_param_5];
	and.b32  	%r62, %r266, 3;
	setp.lt.u32 	%p75, %r59, 4;
	@%p75 bra 	$L__BB0_64;
	mul.wide.u32 	%rd83, %r289, 4;
	add.s64 	%rd84, %rd19, %rd83;
	ld.f32 	%f462, [%rd84];
	div.rn.f32 	%f463, %f462, %f587;
	st.f32 	[%rd84], %f463;
	ld.f32 	%f464, [%rd84+4];
	div.rn.f32 	%f465, %f464, %f587;
	st.f32 	[%rd84+4], %f465;
	ld.f32 	%f466, [%rd84+8];
	div.rn.f32 	%f467, %f466, %f587;
	st.f32 	[%rd84+8], %f467;
	ld.f32 	%f468, [%rd84+12];
	div.rn.f32 	%f469, %f468, %f587;
	st.f32 	[%rd84+12], %f469;
	add.s32 	%r289, %r289, 4;
$L__BB0_64:
	setp.eq.s32 	%p76, %r62, 0;
	@%p76 bra 	$L__BB0_67;
	mov.b32 	%r293, 0;
$L__BB0_66:
	.pragma "nounroll";
	mul.wide.u32 	%rd85, %r289, 4;
	add.s64 	%rd86, %rd19, %rd85;
	ld.f32 	%f470, [%rd86];
	div.rn.f32 	%f471, %f470, %f587;
	st.f32 	[%rd86], %f471;
	add.s32 	%r289, %r289, 1;
	add.s32 	%r293, %r293, 1;
	setp.ne.s32 	%p77, %r293, %r62;
	@%p77 bra 	$L__BB0_66;
$L__BB0_67:
	setp.lt.s32 	%p78, %r153, 1;
	@%p78 bra 	$L__BB0_95;
	ld.param.u32 	%r267, [_Z21naiveSoftmaxAttentionPKfS0_S0_Pfiii_param_5];
	setp.lt.s32 	%p79, %r267, 1;
	mul.lo.s32 	%r69, %r153, %r1;
	@%p79 bra 	$L__BB0_84;
	ld.param.u32 	%r268, [_Z21naiveSoftmaxAttentionPKfS0_S0_Pfiii_param_5];
	and.b32  	%r70, %r268, 15;
	and.b32  	%r71, %r268, 7;
	and.b32  	%r72, %r268, 2147483632;
	and.b32  	%r73, %r268, 3;
	neg.s32 	%r74, %r72;
	shl.b32 	%r75, %r153, 4;
	mul.lo.s32 	%r76, %r153, 3;
	mul.lo.s32 	%r77, %r153, 7;
	shl.b32 	%r78, %r153, 3;
	mul.lo.s32 	%r79, %r153, 9;
	mul.lo.s32 	%r80, %r153, 10;
	mul.lo.s32 	%r81, %r153, 15;
	mov.b32 	%r294, 0;
	add.s64 	%rd9, %rd19, 32;
$L__BB0_70:
	ld.param.u32 	%r269, [_Z21naiveSoftmaxAttentionPKfS0_S0_Pfiii_param_5];
	add.s32 	%r230, %r269, -1;
	setp.lt.u32 	%p88, %r230, 15;
	mov.f32 	%f596, 0f00000000;
	mov.b32 	%r313, 0;
	@%p88 bra 	$L__BB0_73;
	add.s32 	%r310, %r153, %r294;
	shl.b32 	%r231, %r153, 1;
	add.s32 	%r309, %r231, %r294;
	add.s32 	%r308, %r76, %r294;
	shl.b32 	%r232, %r153, 2;
	add.s32 	%r307, %r232, %r294;
	mad.lo.s32 	%r306, %r153, 5, %r294;
	mad.lo.s32 	%r305, %r153, 6, %r294;
	add.s32 	%r304, %r77, %r294;
	add.s32 	%r303, %r78, %r294;
	add.s32 	%r302, %r79, %r294;
	add.s32 	%r301, %r80, %r294;
	mad.lo.s32 	%r300, %r153, 11, %r294;
	mad.lo.s32 	%r299, %r153, 12, %r294;
	mad.lo.s32 	%r298, %r153, 13, %r294;
	mad.lo.s32 	%r297, %r153, 14, %r294;
	add.s32 	%r296, %r81, %r294;
	mov.f32 	%f596, 0f00000000;
	mov.u64 	%rd164, %rd9;
	mov.u32 	%r295, %r294;
	mov.u32 	%r311, %r74;
$L__BB0_72:
	.pragma "nounroll";
	ld.f32 	%f475, [%rd164+-32];
	mul.wide.u32 	%rd95, %r295, 4;
	add.s64 	%rd96, %rd3, %rd95;
	ld.global.f32 	%f476, [%rd96];
	fma.rn.f32 	%f477, %f475, %f476, %f596;
	ld.f32 	%f478, [%rd164+-28];
	mul.wide.u32 	%rd97, %r310, 4;
	add.s64 	%rd98, %rd3, %rd97;
	ld.global.f32 	%f479, [%rd98];
	fma.rn.f32 	%f480, %f478, %f479, %f477;
	ld.f32 	%f481, [%rd164+-24];
	mul.wide.u32 	%rd99, %r309, 4;
	add.s64 	%rd100, %rd3, %rd99;
	ld.global.f32 	%f482, [%rd100];
	fma.rn.f32 	%f483, %f481, %f482, %f480;
	ld.f32 	%f484, [%rd164+-20];
	mul.wide.u32 	%rd101, %r308, 4;
	add.s64 	%rd102, %rd3, %rd101;
	ld.global.f32 	%f485, [%rd102];
	fma.rn.f32 	%f486, %f484, %f485, %f483;
	ld.f32 	%f487, [%rd164+-16];
	mul.wide.u32 	%rd103, %r307, 4;
	add.s64 	%rd104, %rd3, %rd103;
	ld.global.f32 	%f488, [%rd104];
	fma.rn.f32 	%f489, %f487, %f488, %f486;
	ld.f32 	%f490, [%rd164+-12];
	mul.wide.u32 	%rd105, %r306, 4;
	add.s64 	%rd106, %rd3, %rd105;
	ld.global.f32 	%f491, [%rd106];
	fma.rn.f32 	%f492, %f490, %f491, %f489;
	ld.f32 	%f493, [%rd164+-8];
	mul.wide.u32 	%rd107, %r305, 4;
	add.s64 	%rd108, %rd3, %rd107;
	ld.global.f32 	%f494, [%rd108];
	fma.rn.f32 	%f495, %f493, %f494, %f492;
	ld.f32 	%f496, [%rd164+-4];
	mul.wide.u32 	%rd109, %r304, 4;
	add.s64 	%rd110, %rd3, %rd109;
	ld.global.f32 	%f497, [%rd110];
	fma.rn.f32 	%f498, %f496, %f497, %f495;
	ld.f32 	%f499, [%rd164];
	mul.wide.u32 	%rd111, %r303, 4;
	add.s64 	%rd112, %rd3, %rd111;
	ld.global.f32 	%f500, [%rd112];
	fma.rn.f32 	%f501, %f499, %f500, %f498;
	ld.f32 	%f502, [%rd164+4];
	mul.wide.u32 	%rd113, %r302, 4;
	add.s64 	%rd114, %rd3, %rd113;
	ld.global.f32 	%f503, [%rd114];
	fma.rn.f32 	%f504, %f502, %f503, %f501;
	ld.f32 	%f505, [%rd164+8];
	mul.wide.u32 	%rd115, %r301, 4;
	add.s64 	%rd116, %rd3, %rd115;
	ld.global.f32 	%f506, [%rd116];
	fma.rn.f32 	%f507, %f505, %f506, %f504;
	ld.f32 	%f508, [%rd164+12];
	mul.wide.u32 	%rd117, %r300, 4;
	add.s64 	%rd118, %rd3, %rd117;
	ld.global.f32 	%f509, [%rd118];
	fma.rn.f32 	%f510, %f508, %f509, %f507;
	ld.f32 	%f511, [%rd164+16];
	mul.wide.u32 	%rd119, %r299, 4;
	add.s64 	%rd120, %rd3, %rd119;
	ld.global.f32 	%f512, [%rd120];
	fma.rn.f32 	%f513, %f511, %f512, %f510;
	ld.f32 	%f514, [%rd164+20];
	mul.wide.u32 	%rd121, %r298, 4;
	add.s64 	%rd122, %rd3, %rd121;
	ld.global.f32 	%f515, [%rd122];
	fma.rn.f32 	%f516, %f514, %f515, %f513;
	ld.f32 	%f517, [%rd164+24];
	mul.wide.u32 	%rd123, %r297, 4;
	add.s64 	%rd124, %rd3, %rd123;
	ld.global.f32 	%f518, [%rd124];
	fma.rn.f32 	%f519, %f517, %f518, %f516;
	ld.f32 	%f520, [%rd164+28];
	mul.wide.u32 	%rd125, %r296, 4;
	add.s64 	%rd126, %rd3, %rd125;
	ld.global.f32 	%f521, [%rd126];
	fma.rn.f32 	%f596, %f520, %f521, %f519;
	add.s32 	%r311, %r311, 16;
	add.s32 	%r310, %r310, %r75;
	add.s32 	%r309, %r309, %r75;
	add.s32 	%r308, %r308, %r75;
	add.s32 	%r307, %r307, %r75;
	add.s32 	%r306, %r306, %r75;
	add.s32 	%r305, %r305, %r75;
	add.s32 	%r304, %r304, %r75;
	add.s32 	%r303, %r303, %r75;
	add.s32 	%r302, %r302, %r75;
	add.s32 	%r301, %r301, %r75;
	add.s32 	%r300, %r300, %r75;
	add.s32 	%r299, %r299, %r75;
	add.s32 	%r298, %r298, %r75;
	add.s32 	%r297, %r297, %r75;
	add.s32 	%r296, %r296, %r75;
	add.s32 	%r295, %r295, %r75;
	add.s64 	%rd164, %rd164, 64;
	setp.ne.s32 	%p89, %r311, 0;
	mov.u32 	%r313, %r72;
	@%p89 bra 	$L__BB0_72;
$L__BB0_73:
	setp.eq.s32 	%p90, %r70, 0;
	@%p90 bra 	$L__BB0_83;
	add.s32 	%r233, %r70, -1;
	setp.lt.u32 	%p91, %r233, 7;
	@%p91 bra 	$L__BB0_76;
	mul.wide.u32 	%rd127, %r313, 4;
	add.s64 	%rd128, %rd19, %rd127;
	ld.f32 	%f523, [%rd128];
	mad.lo.s32 	%r234, %r313, %r153, %r294;
	mul.wide.u32 	%rd129, %r234, 4;
	add.s64 	%rd130, %rd3, %rd129;
	ld.global.f32 	%f524, [%rd130];
	fma.rn.f32 	%f525, %f523, %f524, %f596;
	ld.f32 	%f526, [%rd128+4];
	add.s32 	%r235, %r234, %r153;
	mul.wide.u32 	%rd131, %r235, 4;
	add.s64 	%rd132, %rd3, %rd131;
	ld.global.f32 	%f527, [%rd132];
	fma.rn.f32 	%f528, %f526, %f527, %f525;
	ld.f32 	%f529, [%rd128+8];
	add.s32 	%r236, %r235, %r153;
	mul.wide.u32 	%rd133, %r236, 4;
	add.s64 	%rd134, %rd3, %rd133;
	ld.global.f32 	%f530, [%rd134];
	fma.rn.f32 	%f531, %f529, %f530, %f528;
	ld.f32 	%f532, [%rd128+12];
	add.s32 	%r237, %r236, %r153;
	mul.wide.u32 	%rd135, %r237, 4;
	add.s64 	%rd136, %rd3, %rd135;
	ld.global.f32 	%f533, [%rd136];
	fma.rn.f32 	%f534, %f532, %f533, %f531;
	ld.f32 	%f535, [%rd128+16];
	add.s32 	%r238, %r237, %r153;
	mul.wide.u32 	%rd137, %r238, 4;
	add.s64 	%rd138, %rd3, %rd137;
	ld.global.f32 	%f536, [%rd138];
	fma.rn.f32 	%f537, %f535, %f536, %f534;
	ld.f32 	%f538, [%rd128+20];
	add.s32 	%r239, %r238, %r153;
	mul.wide.u32 	%rd139, %r239, 4;
	add.s64 	%rd140, %rd3, %rd139;
	ld.global.f32 	%f539, [%rd140];
	fma.rn.f32 	%f540, %f538, %f539, %f537;
	ld.f32 	%f541, [%rd128+24];
	add.s32 	%r240, %r239, %r153;
	mul.wide.u32 	%rd141, %r240, 4;
	add.s64 	%rd142, %rd3, %rd141;
	ld.global.f32 	%f542, [%rd142];
	fma.rn.f32 	%f543, %f541, %f542, %f540;
	ld.f32 	%f544, [%rd128+28];
	add.s32 	%r241, %r240, %r153;
	mul.wide.u32 	%rd143, %r241, 4;
	add.s64 	%rd144, %rd3, %rd143;
	ld.global.f32 	%f545, [%rd144];
	fma.rn.f32 	%f596, %f544, %f545, %f543;
	add.s32 	%r313, %r313, 8;
$L__BB0_76:
	setp.eq.s32 	%p92, %r71, 0;
	@%p92 bra 	$L__BB0_83;
	add.s32 	%r242, %r71, -1;
	setp.lt.u32 	%p93, %r242, 3;
	@%p93 bra 	$L__BB0_79;
	mul.wide.u32 	%rd145, %r313, 4;
	add.s64 	%rd146, %rd19, %rd145;
	ld.f32 	%f547, [%rd146];
	mad.lo.s32 	%r243, %r313, %r153, %r294;
	mul.wide.u32 	%rd147, %r243, 4;
	add.s64 	%rd148, %rd3, %rd147;
	ld.global.f32 	%f548, [%rd148];
	fma.rn.f32 	%f549, %f547, %f548, %f596;
	ld.f32 	%f550, [%rd146+4];
	add.s32 	%r244, %r243, %r153;
	mul.wide.u32 	%rd149, %r244, 4;
	add.s64 	%rd150, %rd3, %rd149;
	ld.global.f32 	%f551, [%rd150];
	fma.rn.f32 	%f552, %f550, %f551, %f549;
	ld.f32 	%f553, [%rd146+8];
	add.s32 	%r245, %r244, %r153;
	mul.wide.u32 	%rd151, %r245, 4;
	add.s64 	%rd152, %rd3, %rd151;
	ld.global.f32 	%f554, [%rd152];
	fma.rn.f32 	%f555, %f553, %f554, %f552;
	ld.f32 	%f556, [%rd146+12];
	add.s32 	%r246, %r245, %r153;
	mul.wide.u32 	%rd153, %r246, 4;
	add.s64 	%rd154, %rd3, %rd153;
	ld.global.f32 	%f557, [%rd154];
	fma.rn.f32 	%f596, %f556, %f557, %f555;
	add.s32 	%r313, %r313, 4;
$L__BB0_79:
	setp.eq.s32 	%p94, %r73, 0;
	@%p94 bra 	$L__BB0_83;
	setp.eq.s32 	%p95, %r73, 1;
	mul.wide.u32 	%rd155, %r313, 4;
	add.s64 	%rd12, %rd19, %rd155;
	ld.f32 	%f558, [%rd12];
	mad.lo.s32 	%r137, %r313, %r153, %r294;
	mul.wide.u32 	%rd156, %r137, 4;
	add.s64 	%rd157, %rd3, %rd156;
	ld.global.f32 	%f559, [%rd157];
	fma.rn.f32 	%f596, %f558, %f559, %f596;
	@%p95 bra 	$L__BB0_83;
	setp.eq.s32 	%p96, %r73, 2;
	ld.f32 	%f560, [%rd12+4];
	add.s32 	%r138, %r137, %r153;
	mul.wide.u32 	%rd158, %r138, 4;
	add.s64 	%rd159, %rd3, %rd158;
	ld.global.f32 	%f561, [%rd159];
	fma.rn.f32 	%f596, %f560, %f561, %f596;
	@%p96 bra 	$L__BB0_83;
	ld.f32 	%f562, [%rd12+8];
	add.s32 	%r247, %r138, %r153;
	mul.wide.u32 	%rd160, %r247, 4;
	add.s64 	%rd161, %rd3, %rd160;
	ld.global.f32 	%f563, [%rd161];
	fma.rn.f32 	%f596, %f562, %f563, %f596;
$L__BB0_83:
	add.s32 	%r248, %r294, %r69;
	mul.wide.s32 	%rd162, %r248, 4;
	add.s64 	%rd163, %rd4, %rd162;
	st.global.f32 	[%rd163], %f596;
	add.s32 	%r294, %r294, 1;
	setp.eq.s32 	%p97, %r294, %r153;
	@%p97 bra 	$L__BB0_95;
	bra.uni 	$L__BB0_70;
$L__BB0_84:
	add.s32 	%r217, %r153, -1;
	and.b32  	%r140, %r153, 7;
	setp.lt.u32 	%p80, %r217, 7;
	mov.b32 	%r317, 0;
	@%p80 bra 	$L__BB0_87;
	and.b32  	%r317, %r153, 2147483640;
	mov.b32 	%r316, 0;
$L__BB0_86:
	.pragma "nounroll";
	add.s32 	%r219, %r316, %r69;
	mul.wide.s32 	%rd87, %r219, 4;
	add.s64 	%rd88, %rd4, %rd87;
	mov.b32 	%r220, 0;
	st.global.u32 	[%rd88], %r220;
	st.global.u32 	[%rd88+4], %r220;
	st.global.u32 	[%rd88+8], %r220;
	st.global.u32 	[%rd88+12], %r220;
	st.global.u32 	[%rd88+16], %r220;
	st.global.u32 	[%rd88+20], %r220;
	st.global.u32 	[%rd88+24], %r220;
	st.global.u32 	[%rd88+28], %r220;
	add.s32 	%r316, %r316, 8;
	setp.ne.s32 	%p81, %r316, %r317;
	@%p81 bra 	$L__BB0_86;
$L__BB0_87:
	setp.eq.s32 	%p82, %r140, 0;
	@%p82 bra 	$L__BB0_95;
	and.b32  	%r147, %r153, 3;
	setp.lt.u32 	%p83, %r140, 4;
	@%p83 bra 	$L__BB0_90;
	add.s32 	%r221, %r317, %r69;
	mul.wide.s32 	%rd89, %r221, 4;
	add.s64 	%rd90, %rd4, %rd89;
	mov.b32 	%r222, 0;
	st.global.u32 	[%rd90], %r222;
	st.global.u32 	[%rd90+4], %r222;
	st.global.u32 	[%rd90+8], %r222;
	st.global.u32 	[%rd90+12], %r222;
	add.s32 	%r317, %r317, 4;
$L__BB0_90:
	setp.eq.s32 	%p84, %r147, 0;
	@%p84 bra 	$L__BB0_95;
	setp.eq.s32 	%p85, %r147, 1;
	@%p85 bra 	$L__BB0_93;
	add.s32 	%r223, %r317, %r69;
	mul.wide.s32 	%rd91, %r223, 4;
	add.s64 	%rd92, %rd4, %rd91;
	mov.b32 	%r224, 0;
	st.global.u32 	[%rd92], %r224;
	st.global.u32 	[%rd92+4], %r224;
	add.s32 	%r317, %r317, 2;
$L__BB0_93:
	and.b32  	%r225, %r153, 1;
	setp.eq.b32 	%p86, %r225, 1;
	not.pred 	%p87, %p86;
	@%p87 bra 	$L__BB0_95;
	add.s32 	%r226, %r317, %r69;
	mul.wide.s32 	%rd93, %r226, 4;
	add.s64 	%rd94, %rd4, %rd93;
	mov.b32 	%r227, 0;
	st.global.u32 	[%rd94], %r227;
$L__BB0_95:
	{ // callseq 2, 0
	.param .b64 param0;
	st.param.b64 	[param0], %rd18;
	call.uni 
	free, 
	(
	param0
	);
	} // callseq 2
	{ // callseq 3, 0
	.param .b64 param0;
	st.param.b64 	[param0], %rd19;
	call.uni 
	free, 
	(
	param0
	);
	} // callseq 3
$L__BB0_96:
	ret;

}


// ===== COMPILED SASS (sm_100) =====

	.target	sm_100

	.elftype	@"ET_EXEC"


//--------------------- .note.nv.tkinfo           --------------------------
	.section	.note.nv.tkinfo,"",@"SHT_NOTE"
	.sectionflags	@"SHF_NOTE_NV_TKINFO"
	.tkinfo
        /*0018*/ 	.word	0x00000002
        /*0030*/ 	.string	""
        /*0030*/ 	.string	"ptxas"
        /*0030*/ 	.string	"Cuda compilation tools, release 13.0, V13.0.88"
        /*0030*/ 	.string	"Build cuda_13.0.r13.0/compiler.36424714_0"
        /*0030*/ 	.string	"-arch sm_100 -m 64 "



//--------------------- .note.nv.cuinfo           --------------------------
	.section	.note.nv.cuinfo,"",@"SHT_NOTE"
	.sectionflags	@"SHF_NOTE_NV_CUINFO"
        /*0018*/ 	.short	0x0002
        /*001a*/ 	.short	0x0064
        /*001c*/ 	.short	0x0082
	.zero		2


//--------------------- .nv.info                  --------------------------
	.section	.nv.info,"",@"SHT_CUDA_INFO"
	.align	4


	//----- nvinfo : EIATTR_REGCOUNT
	.align		4
        /*0000*/ 	.byte	0x04, 0x2f
        /*0002*/ 	.short	(.L_1 - .L_0)
	.align		4
.L_0:
        /*0004*/ 	.word	index@(_Z21naiveSoftmaxAttentionPKfS0_S0_Pfiii)
        /*0008*/ 	.word	0x00000030


	//----- nvinfo : EIATTR_FRAME_SIZE
	.align		4
.L_1:
        /*000c*/ 	.byte	0x04, 0x11
        /*000e*/ 	.short	(.L_3 - .L_2)
	.align		4
.L_2:
        /*0010*/ 	.word	index@($__internal_1_$__cuda_sm3x_div_rn_noftz_f32_slowpath)
        /*0014*/ 	.word	0x00000000


	//----- nvinfo : EIATTR_FRAME_SIZE
	.align		4
.L_3:
        /*0018*/ 	.byte	0x04, 0x11
        /*001a*/ 	.short	(.L_5 - .L_4)
	.align		4
.L_4:
        /*001c*/ 	.word	index@($__internal_0_$__cuda_sm20_sqrt_rn_f32_slowpath)
        /*0020*/ 	.word	0x00000000


	//----- nvinfo : EIATTR_FRAME_SIZE
	.align		4
.L_5:
        /*0024*/ 	.byte	0x04, 0x11
        /*0026*/ 	.short	(.L_7 - .L_6)
	.align		4
.L_6:
        /*0028*/ 	.word	index@(_Z21naiveSoftmaxAttentionPKfS0_S0_Pfiii)
        /*002c*/ 	.word	0x00000000


	//----- nvinfo : EIATTR_MIN_STACK_SIZE
	.align		4
.L_7:
        /*0030*/ 	.byte	0x04, 0x12
        /*0032*/ 	.short	(.L_9 - .L_8)
	.align		4
.L_8:
        /*0034*/ 	.word	index@(_Z21naiveSoftmaxAttentionPKfS0_S0_Pfiii)
        /*0038*/ 	.word	0x00000000
.L_9:


//--------------------- .nv.compat                --------------------------
	.section	.nv.compat,"",@"SHT_CUDA_COMPAT_INFO"
	.align	4
        /*0000*/ 	.byte	0x02, 0x09, 0x00, 0x00, 0x02, 0x02, 0x01, 0x00, 0x02, 0x05, 0x05, 0x00, 0x03, 0x07, 0x01, 0x01
        /*0010*/ 	.byte	0x02, 0x03, 0x00, 0x00, 0x02, 0x06, 0x01, 0x00, 0x04, 0x0b, 0x08, 0x00, 0x01, 0x00, 0x00, 0x00
        /*0020*/ 	.byte	0x00, 0x00, 0x00, 0x00


//--------------------- .nv.info._Z21naiveSoftmaxAttentionPKfS0_S0_Pfiii --------------------------
	.section	.nv.info._Z21naiveSoftmaxAttentionPKfS0_S0_Pfiii,"",@"SHT_CUDA_INFO"
	.sectionflags	@""
	.align	4


	//----- nvinfo : EIATTR_CUDA_API_VERSION
	.align		4
        /*0000*/ 	.byte	0x04, 0x37
        /*0002*/ 	.short	(.L_11 - .L_10)
.L_10:
        /*0004*/ 	.word	0x00000082


	//----- nvinfo : EIATTR_KPARAM_INFO
	.align		4
.L_11:
        /*0008*/ 	.byte	0x04, 0x17
        /*000a*/ 	.short	(.L_13 - .L_12)
.L_12:
        /*000c*/ 	.word	0x00000000
        /*0010*/ 	.short	0x0006
        /*0012*/ 	.short	0x0028
        /*0014*/ 	.byte	0x00, 0xf0, 0x11, 0x00


	//----- nvinfo : EIATTR_KPARAM_INFO
	.align		4
.L_13:
        /*0018*/ 	.byte	0x04, 0x17
        /*001a*/ 	.short	(.L_15 - .L_14)
.L_14:
        /*001c*/ 	.word	0x00000000
        /*0020*/ 	.short	0x0005
        /*0022*/ 	.short	0x0024
        /*0024*/ 	.byte	0x00, 0xf0, 0x11, 0x00


	//----- nvinfo : EIATTR_KPARAM_INFO
	.align		4
.L_15:
        /*0028*/ 	.byte	0x04, 0x17
        /*002a*/ 	.short	(.L_17 - .L_16)
.L_16:
        /*002c*/ 	.word	0x00000000
        /*0030*/ 	.short	0x0004
        /*0032*/ 	.short	0x0020
        /*0034*/ 	.byte	0x00, 0xf0, 0x11, 0x00


	//----- nvinfo : EIATTR_KPARAM_INFO
	.align		4
.L_17:
        /*0038*/ 	.byte	0x04, 0x17
        /*003a*/ 	.short	(.L_19 - .L_18)
.L_18:
        /*003c*/ 	.word	0x00000000
        /*0040*/ 	.short	0x0003
        /*0042*/ 	.short	0x0018
        /*0044*/ 	.byte	0x00, 0xf5, 0x21, 0x00


	//----- nvinfo : EIATTR_KPARAM_INFO
	.align		4
.L_19:
        /*0048*/ 	.byte	0x04, 0x17
        /*004a*/ 	.short	(.L_21 - .L_20)
.L_20:
        /*004c*/ 	.word	0x00000000
        /*0050*/ 	.short	0x0002
        /*0052*/ 	.short	0x0010
        /*0054*/ 	.byte	0x00, 0xf5, 0x21, 0x00


	//----- nvinfo : EIATTR_KPARAM_INFO
	.align		4
.L_21:
        /*0058*/ 	.byte	0x04, 0x17
        /*005a*/ 	.short	(.L_23 - .L_22)
.L_22:
        /*005c*/ 	.word	0x00000000
        /*0060*/ 	.short	0x0001
        /*0062*/ 	.short	0x0008
        /*0064*/ 	.byte	0x00, 0xf5, 0x21, 0x00


	//----- nvinfo : EIATTR_KPARAM_INFO
	.align		4
.L_23:
        /*0068*/ 	.byte	0x04, 0x17
        /*006a*/ 	.short	(.L_25 - .L_24)
.L_24:
        /*006c*/ 	.word	0x00000000
        /*0070*/ 	.short	0x0000
        /*0072*/ 	.short	0x0000
        /*0074*/ 	.byte	0x00, 0xf5, 0x21, 0x00


	//----- nvinfo : EIATTR_SPARSE_MMA_MASK
	.align		4
.L_25:
        /*0078*/ 	.byte	0x03, 0x50
        /*007a*/ 	.short	0x0000


	//----- nvinfo : EIATTR_MAXREG_COUNT
	.align		4
        /*007c*/ 	.byte	0x03, 0x1b
        /*007e*/ 	.short	0x00ff


	//----- nvinfo : EIATTR_EXTERNS
	.align		4
        /*0080*/ 	.byte	0x04, 0x0f
        /*0082*/ 	.short	(.L_27 - .L_26)


	//   ....[0]....
	.align		4
.L_26:
        /*0084*/ 	.word	index@(malloc)


	//   ....[1]....
	.align		4
        /*0088*/ 	.word	index@(free)


	//----- nvinfo : EIATTR_MERCURY_ISA_VERSION
	.align		4
.L_27:
        /*008c*/ 	.byte	0x03, 0x5f
        /*008e*/ 	.short	0x0101


	//----- nvinfo : EIATTR_VRC_CTA_INIT_COUNT
	.align		4
        /*0090*/ 	.byte	0x02, 0x4a
	.zero		1
	.zero		1


	//----- nvinfo : EIATTR_SYSCALL_OFFSETS
	.align		4
        /*0094*/ 	.byte	0x04, 0x46
        /*0096*/ 	.short	(.L_29 - .L_28)


	//   ....[0]....
.L_28:
        /*0098*/ 	.word	0x00000200


	//   ....[1]....
        /*009c*/ 	.word	0x000002b0


	//   ....[2]....
        /*00a0*/ 	.word	0x00006ce0


	//   ....[3]....
        /*00a4*/ 	.word	0x00006d30


	//----- nvinfo : EIATTR_EXIT_INSTR_OFFSETS
	.align		4
.L_29:
        /*00a8*/ 	.byte	0x04, 0x1c
        /*00aa*/ 	.short	(.L_31 - .L_30)


	//   ....[0]....
.L_30:
        /*00ac*/ 	.word	0x00000070


	//   ....[1]....
        /*00b0*/ 	.word	0x00006d40


	//----- nvinfo : EIATTR_CRS_STACK_SIZE
	.align		4
.L_31:
        /*00b4*/ 	.byte	0x04, 0x1e
        /*00b6*/ 	.short	(.L_33 - .L_32)
.L_32:
        /*00b8*/ 	.word	0x00000000


	//----- nvinfo : EIATTR_CBANK_PARAM_SIZE
	.align		4
.L_33:
        /*00bc*/ 	.byte	0x03, 0x19
        /*00be*/ 	.short	0x002c


	//----- nvinfo : EIATTR_PARAM_CBANK
	.align		4
        /*00c0*/ 	.byte	0x04, 0x0a
        /*00c2*/ 	.short	(.L_35 - .L_34)
	.align		4
.L_34:
        /*00c4*/ 	.word	index@(.nv.constant0._Z21naiveSoftmaxAttentionPKfS0_S0_Pfiii)
        /*00c8*/ 	.short	0x0380
        /*00ca*/ 	.short	0x002c


	//----- nvinfo : EIATTR_SW_WAR
	.align		4
.L_35:
        /*00cc*/ 	.byte	0x04, 0x36
        /*00ce*/ 	.short	(.L_37 - .L_36)
.L_36:
        /*00d0*/ 	.word	0x00000008
.L_37:


//--------------------- .nv.callgraph             --------------------------
	.section	.nv.callgraph,"",@"SHT_CUDA_CALLGRAPH"
	.align	4
	.sectionentsize	8
	.align		4
        /*0000*/ 	.word	0x00000000
	.align		4
        /*0004*/ 	.word	0xffffffff
	.align		4
        /*0008*/ 	.word	index@(_Z21naiveSoftmaxAttentionPKfS0_S0_Pfiii)
	.align		4
        /*000c*/ 	.word	index@(free)
	.align		4
        /*0010*/ 	.word	index@(_Z21naiveSoftmaxAttentionPKfS0_S0_Pfiii)
	.align		4
        /*0014*/ 	.word	index@(malloc)
	.align		4
        /*0018*/ 	.word	0x00000000
	.align		4
        /*001c*/ 	.word	0xfffffffe
	.align		4
        /*0020*/ 	.word	0x00000000
	.align		4
        /*0024*/ 	.word	0xfffffffd
	.align		4
        /*0028*/ 	.word	0x00000000
	.align		4
        /*002c*/ 	.word	0xfffffffc


//--------------------- .nv.constant4             --------------------------
	.section	.nv.constant4,"a",@progbits
	.align	8
	.align		8
.nv.constant4:
        /*0000*/ 	.dword	malloc
	.align		8
        /*0008*/ 	.dword	free


//--------------------- .text._Z21naiveSoftmaxAttentionPKfS0_S0_Pfiii --------------------------
	.section	.text._Z21naiveSoftmaxAttentionPKfS0_S0_Pfiii,"ax",@progbits
	.align	128
        .global         _Z21naiveSoftmaxAttentionPKfS0_S0_Pfiii
        .type           _Z21naiveSoftmaxAttentionPKfS0_S0_Pfiii,@function
        .size           _Z21naiveSoftmaxAttentionPKfS0_S0_Pfiii,(.L_x_128 - _Z21naiveSoftmaxAttentionPKfS0_S0_Pfiii)
        .other          _Z21naiveSoftmaxAttentionPKfS0_S0_Pfiii,@"STO_CUDA_ENTRY STV_DEFAULT"
_Z21naiveSoftmaxAttentionPKfS0_S0_Pfiii:
.text._Z21naiveSoftmaxAttentionPKfS0_S0_Pfiii:
[----:B------:R-:W0:Y:S01]  /*0000*/  LDC R1, c[0x0][0x37c] ;  /* 0x0000df00ff017b82 */ /* 0x000e220000000800 */
[----:B------:R-:W1:Y:S07]  /*0010*/  S2R R3, SR_TID.X ;  /* 0x0000000000037919 */ /* 0x000e6e0000002100 */
[----:B------:R-:W1:Y:S01]  /*0020*/  S2UR UR4, SR_CTAID.X ;  /* 0x00000000000479c3 */ /* 0x000e620000002500 */
[----:B------:R-:W2:Y:S07]  /*0030*/  LDCU UR5, c[0x0][0x3a0] ;  /* 0x00007400ff0577ac */ /* 0x000eae0008000800 */
[----:B------:R-:W1:Y:S02]  /*0040*/  LDC R2, c[0x0][0x360] ;  /* 0x0000d800ff027b82 */ /* 0x000e640000000800 */
[----:B-1----:R-:W-:-:S05]  /*0050*/  IMAD R2, R2, UR4, R3 ;  /* 0x0000000402027c24 */ /* 0x002fca000f8e0203 */
[----:B--2---:R-:W-:-:S13]  /*0060*/  ISETP.GE.AND P0, PT, R2, UR5, PT ;  /* 0x0000000502007c0c */ /* 0x004fda000bf06270 */
[----:B0-----:R-:W-:Y:S05]  /*0070*/  @P0 EXIT ;  /* 0x000000000000094d */ /* 0x001fea0003800000 */
[----:B------:R-:W0:Y:S02]  /*0080*/  LDCU UR4, c[0x0][0x3a8] ;  /* 0x00007500ff0477ac */ /* 0x000e240008000800 */
[----:B0-----:R-:W-:-:S04]  /*0090*/  I2FP.F32.S32 R0, UR4 ;  /* 0x0000000400007c45 */ /* 0x001fc80008201400 */
[----:B------:R0:W1:Y:S01]  /*00a0*/  MUFU.RSQ R3, R0 ;  /* 0x0000000000037308 */ /* 0x0000620000001400 */
[----:B------:R-:W-:-:S05]  /*00b0*/  VIADD R4, R0, 0xf3000000 ;  /* 0xf300000000047836 */ /* 0x000fca0000000000 */
[----:B------:R-:W-:-:S13]  /*00c0*/  ISETP.GT.U32.AND P0, PT, R4, 0x727fffff, PT ;  /* 0x727fffff0400780c */ /* 0x000fda0003f04070 */
[----:B01----:R-:W-:Y:S05]  /*00d0*/  @!P0 BRA `(.L_x_0) ;  /* 0x0000000000108947 */ /* 0x003fea0003800000 */
[----:B------:R-:W-:-:S07]  /*00e0*/  MOV R6, 0x100 ;  /* 0x0000010000067802 */ /* 0x000fce0000000f00 */
[----:B------:R-:W-:Y:S05]  /*00f0*/  CALL.REL.NOINC `($__internal_0_$__cuda_sm20_sqrt_rn_f32_slowpath) ;  /* 0x0000006c00147944 */ /* 0x000fea0003c00000 */
[----:B------:R-:W-:Y:S01]  /*0100*/  IMAD.MOV.U32 R23, RZ, RZ, R3 ;  /* 0x000000ffff177224 */ /* 0x000fe200078e0003 */
[----:B------:R-:W-:Y:S06]  /*0110*/  BRA `(.L_x_1) ;  /* 0x0000000000107947 */ /* 0x000fec0003800000 */
.L_x_0:
[----:B------:R-:W-:Y:S01]  /*0120*/  FMUL.FTZ R23, R0, R3 ;  /* 0x0000000300177220 */ /* 0x000fe20000410000 */
[----:B------:R-:W-:-:S03]  /*0130*/  FMUL.FTZ R3, R3, 0.5 ;  /* 0x3f00000003037820 */ /* 0x000fc60000410000 */
[----:B------:R-:W-:-:S04]  /*0140*/  FFMA R0, -R23, R23, R0 ;  /* 0x0000001717007223 */ /* 0x000fc80000000100 */
[----:B------:R-:W-:-:S07]  /*0150*/  FFMA R23, R0, R3, R23 ;  /* 0x0000000300177223 */ /* 0x000fce0000000017 */
.L_x_1:
[----:B------:R-:W0:Y:S01]  /*0160*/  LDCU UR36, c[0x0][0x3a4] ;  /* 0x00007480ff2477ac */ /* 0x000e220008000800 */
[----:B------:R-:W-:-:S04]  /*0170*/  MOV R16, 0x0 ;  /* 0x0000000000107802 */ /* 0x000fc80000000f00 */
[----:B------:R1:W2:Y:S01]  /*0180*/  LDC.64 R6, c[0x4][R16] ;  /* 0x0100000010067b82 */ /* 0x0002a20000000a00 */
[----:B0-----:R-:W-:-:S06]  /*0190*/  UIMAD.WIDE UR36, UR36, 0x4, URZ ;  /* 0x00000004242478a5 */ /* 0x001fcc000f8e02ff */
[----:B------:R-:W-:Y:S01]  /*01a0*/  MOV R9, UR37 ;  /* 0x0000002500097c02 */ /* 0x000fe20008000f00 */
[----:B------:R-:W-:Y:S01]  /*01b0*/  IMAD.U32 R5, RZ, RZ, UR37 ;  /* 0x00000025ff057e24 */ /* 0x000fe2000f8e00ff */
[----:B------:R-:W-:Y:S01]  /*01c0*/  MOV R4, UR36 ;  /* 0x0000002400047c02 */ /* 0x000fe20008000f00 */
[----:B------:R-:W-:Y:S02]  /*01d0*/  IMAD.U32 R8, RZ, RZ, UR36 ;  /* 0x00000024ff087e24 */ /* 0x000fe4000f8e00ff */
[----:B-1----:R-:W-:-:S07]  /*01e0*/  IMAD.MOV.U32 R5, RZ, RZ, R9 ;  /* 0x000000ffff057224 */ /* 0x002fce00078e0009 */
[----:B------:R-:W-:-:S07]  /*01f0*/  LEPC R20, `(.L_x_2) ;  /* 0x000000001014794e */ /* 0x000fce0000000000 */
[----:B--2---:R-:W-:Y:S05]  /*0200*/  CALL.ABS.NOINC R6 ;  /* 0x0000000006007343 */ /* 0x004fea0003c00000 */
.L_x_2:
[----:B------:R-:W0:Y:S01]  /*0210*/  LDC.64 R16, c[0x4][R16] ;  /* 0x0100000010107b82 */ /* 0x000e220000000a00 */
[----:B------:R-:W-:Y:S01]  /*0220*/  IMAD.U32 R9, RZ, RZ, UR37 ;  /* 0x00000025ff097e24 */ /* 0x000fe2000f8e00ff */
[----:B------:R-:W-:Y:S01]  /*0230*/  MOV R18, R4 ;  /* 0x0000000400127202 */ /* 0x000fe20000000f00 */
[----:B------:R-:W-:Y:S01]  /*0240*/  IMAD.U32 R6, RZ, RZ, UR36 ;  /* 0x00000024ff067e24 */ /* 0x000fe2000f8e00ff */
[----:B------:R-:W-:Y:S01]  /*0250*/  MOV R7, UR37 ;  /* 0x0000002500077c02 */ /* 0x000fe20008000f00 */
[----:B------:R-:W-:Y:S01]  /*0260*/  IMAD.MOV.U32 R19, RZ, RZ, R5 ;  /* 0x000000ffff137224 */ /* 0x000fe200078e0005 */
[----:B------:R-:W-:Y:S01]  /*0270*/  MOV R5, R9 ;  /* 0x0000000900057202 */ /* 0x000fe20000000f00 */
[----:B------:R-:W-:Y:S02]  /*0280*/  IMAD.U32 R8, RZ, RZ, UR36 ;  /* 0x00000024ff087e24 */ /* 0x000fe4000f8e00ff */
[----:B------:R-:W-:-:S07]  /*0290*/  IMAD.MOV.U32 R4, RZ, RZ, R6 ;  /* 0x000000ffff047224 */ /* 0x000fce00078e0006 */
[----:B------:R-:W-:-:S07]  /*02a0*/  LEPC R20, `(.L_x_3) ;  /* 0x000000001014794e */ /* 0x000fce0000000000 */
[----:B0-----:R-:W-:Y:S05]  /*02b0*/  CALL.ABS.NOINC R16 ;  /* 0x0000000010007343 */ /* 0x001fea0003c00000 */
.L_x_3:
[----:B------:R-:W0:Y:S01]  /*02c0*/  LDCU UR4, c[0x0][0x3a4] ;  /* 0x00007480ff0477ac */ /* 0x000e220008000800 */
[----:B------:R-:W1:Y:S01]  /*02d0*/  LDC.64 R24, c[0x0][0x358] ;  /* 0x0000d600ff187b82 */ /* 0x000e620000000a00 */
[----:B------:R-:W-:Y:S01]  /*02e0*/  IMAD.MOV.U32 R16, RZ, RZ, R4 ;  /* 0x000000ffff107224 */ /* 0x000fe200078e0004 */
[----:B------:R-:W-:Y:S01]  /*02f0*/  MOV R17, R5 ;  /* 0x0000000500117202 */ /* 0x000fe20000000f00 */
[----:B0-----:R-:W-:-:S05]  /*0300*/  IMAD.U32 R10, RZ, RZ, UR4 ;  /* 0x00000004ff0a7e24 */ /* 0x001fca000f8e00ff */
[----:B------:R-:W-:-:S13]  /*0310*/  ISETP.GE.AND P0, PT, R10, 0x1, PT ;  /* 0x000000010a00780c */ /* 0x000fda0003f06270 */
[----:B------:R-:W-:Y:S05]  /*0320*/  @!P0 BRA `(.L_x_4) ;  /* 0x0000001400688947 */ /* 0x000fea0003800000 */
[----:B------:R-:W0:Y:S02]  /*0330*/  LDC R9, c[0x0][0x3a8] ;  /* 0x0000ea00ff097b82 */ /* 0x000e240000000800 */
[----:B0-----:R-:W-:-:S13]  /*0340*/  ISETP.GE.AND P0, PT, R9, 0x1, PT ;  /* 0x000000010900780c */ /* 0x001fda0003f06270 */
[----:B------:R-:W-:Y:S05]  /*0350*/  @!P0 BRA `(.L_x_5) ;  /* 0x0000001000008947 */ /* 0x000fea0003800000 */
[C---:B------:R-:W-:Y:S01]  /*0360*/  LOP3.LUT R32, R9.reuse, 0x7, RZ, 0xc0, !PT ;  /* 0x0000000709207812 */ /* 0x040fe200078ec0ff */
[----:B------:R-:W-:Y:S01]  /*0370*/  BSSY.RECONVERGENT B2, `(.L_x_6) ;  /* 0x00000fd000027945 */ /* 0x000fe20003800200 */
[C---:B------:R-:W-:Y:S01]  /*0380*/  LOP3.LUT R30, R9.reuse, 0xf, RZ, 0xc0, !PT ;  /* 0x0000000f091e7812 */ /* 0x040fe200078ec0ff */
[C---:B------:R-:W-:Y:S01]  /*0390*/  VIADD R28, R9.reuse, 0xffffffff ;  /* 0xffffffff091c7836 */ /* 0x040fe20000000000 */
[C---:B------:R-:W-:Y:S01]  /*03a0*/  LOP3.LUT R8, R9.reuse, 0x7ffffff0, RZ, 0xc0, !PT ;  /* 0x7ffffff009087812 */ /* 0x040fe200078ec0ff */
[----:B------:R-:W-:Y:S01]  /*03b0*/  IMAD.MOV.U32 R11, RZ, RZ, RZ ;  /* 0x000000ffff0b7224 */ /* 0x000fe200078e00ff */
[----:B------:R-:W-:Y:S01]  /*03c0*/  LOP3.LUT R9, R9, 0x3, RZ, 0xc0, !PT ;  /* 0x0000000309097812 */ /* 0x000fe200078ec0ff */
[----:B------:R-:W-:Y:S01]  /*03d0*/  VIADD R35, R32, 0xffffffff ;  /* 0xffffffff20237836 */ /* 0x000fe20000000000 */
[----:B------:R-:W-:-:S07]  /*03e0*/  IADD3 R34, PT, PT, R30, -0x1, RZ ;  /* 0xffffffff1e227810 */ /* 0x000fce0007ffe0ff */
.L_x_15:
[----:B------:R-:W0:Y:S01]  /*03f0*/  LDC R3, c[0x0][0x3a8] ;  /* 0x0000ea00ff037b82 */ /* 0x000e220000000800 */
[----:B------:R-:W-:Y:S01]  /*0400*/  ISETP.GE.U32.AND P0, PT, R28, 0xf, PT ;  /* 0x0000000f1c00780c */ /* 0x000fe20003f06070 */
[----:B------:R-:W-:Y:S02]  /*0410*/  HFMA2 R7, -RZ, RZ, 0, 0 ;  /* 0x00000000ff077431 */ /* 0x000fe400000001ff */
[----:B------:R-:W-:Y:S02]  /*0420*/  IMAD.MOV.U32 R10, RZ, RZ, RZ ;  /* 0x000000ffff0a7224 */ /* 0x000fe400078e00ff */
[----:B0-----:R-:W-:-:S08]  /*0430*/  IMAD R0, R11, R3, RZ ;  /* 0x000000030b007224 */ /* 0x001fd000078e02ff */
[----:B------:R-:W-:Y:S05]  /*0440*/  @!P0 BRA `(.L_x_7) ;  /* 0x0000000400408947 */ /* 0x000fea0003800000 */
[----:B------:R-:W-:Y:S01]  /*0450*/  BSSY.RECONVERGENT B0, `(.L_x_8) ;  /* 0x000004e000007945 */ /* 0x000fe20003800200 */
[----:B------:R-:W-:Y:S02]  /*0460*/  IMAD.MOV.U32 R10, RZ, RZ, RZ ;  /* 0x000000ffff0a7224 */ /* 0x000fe400078e00ff */
[----:B------:R-:W-:-:S07]  /*0470*/  IMAD.MOV.U32 R13, RZ, RZ, RZ ;  /* 0x000000ffff0d7224 */ /* 0x000fce00078e00ff */
.L_x_9:
[----:B------:R-:W0:Y:S01]  /*0480*/  LDC.64 R4, c[0x0][0x380] ;  /* 0x0000e000ff047b82 */ /* 0x000e220000000a00 */
[----:B-1----:R-:W-:Y:S01]  /*0490*/  R2UR UR4, R24 ;  /* 0x00000000180472ca */ /* 0x002fe200000e0000 */
[----:B------:R-:W-:Y:S01]  /*04a0*/  IMAD R15, R2, R3, R13 ;  /* 0x00000003020f7224 */ /* 0x000fe200078e020d */
[C---:B------:R-:W-:Y:S02]  /*04b0*/  R2UR UR5, R25.reuse ;  /* 0x00000000190572ca */ /* 0x040fe400000e0000 */
[----:B------:R-:W-:Y:S02]  /*04c0*/  R2UR UR6, R24 ;  /* 0x00000000180672ca */ /* 0x000fe400000e0000 */
[----:B------:R-:W-:Y:S01]  /*04d0*/  R2UR UR7, R25 ;  /* 0x00000000190772ca */ /* 0x000fe200000e0000 */
[----:B------:R-:W1:Y:S01]  /*04e0*/  LDC.64 R6, c[0x0][0x388] ;  /* 0x0000e200ff067b82 */ /* 0x000e620000000a00 */
[----:B------:R-:W-:Y:S02]  /*04f0*/  IADD3 R21, PT, PT, R0, R13, RZ ;  /* 0x0000000d00157210 */ /* 0x000fe40007ffe0ff */
[----:B------:R-:W-:-:S02]  /*0500*/  R2UR UR8, R24 ;  /* 0x00000000180872ca */ /* 0x000fc400000e0000 */
[C---:B------:R-:W-:Y:S02]  /*0510*/  R2UR UR9, R25.reuse ;  /* 0x00000000190972ca */ /* 0x040fe400000e0000 */
[C---:B------:R-:W-:Y:S02]  /*0520*/  R2UR UR10, R24.reuse ;  /* 0x00000000180a72ca */ /* 0x040fe400000e0000 */
[C---:B------:R-:W-:Y:S02]  /*0530*/  R2UR UR11, R25.reuse ;  /* 0x00000000190b72ca */ /* 0x040fe400000e0000 */
[C---:B------:R-:W-:Y:S02]  /*0540*/  R2UR UR12, R24.reuse ;  /* 0x00000000180c72ca */ /* 0x040fe400000e0000 */
[----:B------:R-:W-:Y:S02]  /*0550*/  R2UR UR13, R25 ;  /* 0x00000000190d72ca */ /* 0x000fe400000e0000 */
[----:B------:R-:W-:Y:S01]  /*0560*/  R2UR UR14, R24 ;  /* 0x00000000180e72ca */ /* 0x000fe200000e0000 */
[----:B0-----:R-:W-:Y:S01]  /*0570*/  IMAD.WIDE R4, R15, 0x4, R4 ;  /* 0x000000040f047825 */ /* 0x001fe200078e0204 */
[----:B------:R-:W-:-:S02]  /*0580*/  R2UR UR15, R25 ;  /* 0x00000000190f72ca */ /* 0x000fc400000e0000 */
[C---:B------:R-:W-:Y:S02]  /*0590*/  R2UR UR16, R24.reuse ;  /* 0x00000000181072ca */ /* 0x040fe400000e0000 */
[----:B------:R-:W-:Y:S01]  /*05a0*/  R2UR UR17, R25 ;  /* 0x00000000191172ca */ /* 0x000fe200000e0000 */
[----:B------:R-:W2:Y:S01]  /*05b0*/  LDG.E R15, desc[UR4][R4.64] ;  /* 0x00000004040f7981 */ /* 0x000ea2000c1e1900 */
[C---:B------:R-:W-:Y:S01]  /*05c0*/  R2UR UR18, R24.reuse ;  /* 0x00000000181272ca */ /* 0x040fe200000e0000 */
[----:B-1----:R-:W-:Y:S01]  /*05d0*/  IMAD.WIDE.U32 R6, R21, 0x4, R6 ;  /* 0x0000000415067825 */ /* 0x002fe200078e0006 */
[----:B------:R-:W-:Y:S01]  /*05e0*/  R2UR UR19, R25 ;  /* 0x00000000191372ca */ /* 0x000fe200000e0000 */
[----:B------:R-:W3:Y:S04]  /*05f0*/  LDG.E R21, desc[UR8][R4.64+0x4] ;  /* 0x0000040804157981 */ /* 0x000ee8000c1e1900 */
[----:B------:R-:W2:Y:S04]  /*0600*/  LDG.E R12, desc[UR6][R6.64] ;  /* 0x00000006060c7981 */ /* 0x000ea8000c1e1900 */
[----:B------:R-:W3:Y:S04]  /*0610*/  LDG.E R14, desc[UR10][R6.64+0x4] ;  /* 0x0000040a060e7981 */ /* 0x000ee8000c1e1900 */
[----:B------:R-:W4:Y:S04]  /*0620*/  LDG.E R27, desc[UR12][R4.64+0x8] ;  /* 0x0000080c041b7981 */ /* 0x000f28000c1e1900 */
[----:B------:R-:W4:Y:S04]  /*0630*/  LDG.E R20, desc[UR14][R6.64+0x8] ;  /* 0x0000080e06147981 */ /* 0x000f28000c1e1900 */
[----:B------:R-:W5:Y:S04]  /*0640*/  LDG.E R29, desc[UR16][R4.64+0xc] ;  /* 0x00000c10041d7981 */ /* 0x000f68000c1e1900 */
[----:B------:R-:W5:Y:S04]  /*0650*/  LDG.E R22, desc[UR18][R6.64+0xc] ;  /* 0x00000c1206167981 */ /* 0x000f68000c1e1900 */
[----:B------:R-:W5:Y:S04]  /*0660*/  LDG.E R39, desc[UR4][R4.64+0x10] ;  /* 0x0000100404277981 */ /* 0x000f68000c1e1900 */
[----:B------:R-:W5:Y:S04]  /*0670*/  LDG.E R38, desc[UR6][R6.64+0x10] ;  /* 0x0000100606267981 */ /* 0x000f68000c1e1900 */
[----:B------:R-:W5:Y:S04]  /*0680*/  LDG.E R36, desc[UR8][R4.64+0x14] ;  /* 0x0000140804247981 */ /* 0x000f68000c1e1900 */
[----:B------:R-:W5:Y:S01]  /*0690*/  LDG.E R37, desc[UR10][R6.64+0x14] ;  /* 0x0000140a06257981 */ /* 0x000f62000c1e1900 */
[----:B------:R-:W-:-:S03]  /*06a0*/  R2UR UR20, R24 ;  /* 0x00000000181472ca */ /* 0x000fc600000e0000 */
[----:B------:R-:W5:Y:S01]  /*06b0*/  LDG.E R26, desc[UR4][R4.64+0x18] ;  /* 0x00001804041a7981 */ /* 0x000f62000c1e1900 */
[----:B------:R-:W-:-:S03]  /*06c0*/  R2UR UR21, R25 ;  /* 0x00000000191572ca */ /* 0x000fc600000e0000 */
[----:B------:R-:W5:Y:S04]  /*06d0*/  LDG.E R33, desc[UR6][R6.64+0x18] ;  /* 0x0000180606217981 */ /* 0x000f68000c1e1900 */
[----:B------:R-:W5:Y:S04]  /*06e0*/  LDG.E R31, desc[UR10][R6.64+0x1c] ;  /* 0x00001c0a061f7981 */ /* 0x000f68000c1e1900 */
[----:B------:R-:W5:Y:S04]  /*06f0*/  LDG.E R43, desc[UR4][R6.64+0x38] ;  /* 0x00003804062b7981 */ /* 0x000f68000c1e1900 */
[----:B------:R-:W5:Y:S01]  /*0700*/  LDG.E R42, desc[UR6][R6.64+0x3c] ;  /* 0x00003c06062a7981 */ /* 0x000f62000c1e1900 */
[----:B--2---:R-:W-:-:S03]  /*0710*/  FFMA R12, R15, R12, R10 ;  /* 0x0000000c0f0c7223 */ /* 0x004fc6000000000a */
[----:B------:R-:W2:Y:S01]  /*0720*/  LDG.E R10, desc[UR6][R4.64+0x2c] ;  /* 0x00002c06040a7981 */ /* 0x000ea2000c1e1900 */
[----:B---3--:R-:W-:-:S03]  /*0730*/  FFMA R12, R21, R14, R12 ;  /* 0x0000000e150c7223 */ /* 0x008fc6000000000c */
[----:B------:R-:W3:Y:S04]  /*0740*/  LDG.E R14, desc[UR16][R4.64+0x24] ;  /* 0x00002410040e7981 */ /* 0x000ee8000c1e1900 */
[----:B------:R-:W2:Y:S01]  /*0750*/  LDG.E R21, desc[UR4][R6.64+0x28] ;  /* 0x0000280406157981 */ /* 0x000ea2000c1e1900 */
[----:B----4-:R-:W-:-:S03]  /*0760*/  FFMA R12, R27, R20, R12 ;  /* 0x000000141b0c7223 */ /* 0x010fc6000000000c */
[----:B------:R-:W4:Y:S04]  /*0770*/  LDG.E R20, desc[UR12][R4.64+0x20] ;  /* 0x0000200c04147981 */ /* 0x000f28000c1e1900 */
[----:B------:R-:W3:Y:S01]  /*0780*/  LDG.E R27, desc[UR18][R6.64+0x24] ;  /* 0x00002412061b7981 */ /* 0x000ee2000c1e1900 */
[----:B-----5:R-:W-:-:S03]  /*0790*/  FFMA R40, R29, R22, R12 ;  /* 0x000000161d287223 */ /* 0x020fc6000000000c */
[----:B------:R-:W5:Y:S04]  /*07a0*/  LDG.E R22, desc[UR8][R4.64+0x1c] ;  /* 0x00001c0804167981 */ /* 0x000f68000c1e1900 */
[----:B------:R-:W4:Y:S04]  /*07b0*/  LDG.E R29, desc[UR14][R6.64+0x20] ;  /* 0x0000200e061d7981 */ /* 0x000f28000c1e1900 */
[----:B------:R-:W2:Y:S01]  /*07c0*/  LDG.E R12, desc[UR20][R4.64+0x28] ;  /* 0x00002814040c7981 */ /* 0x000ea2000c1e1900 */
[----:B------:R-:W-:-:S03]  /*07d0*/  FFMA R41, R39, R38, R40 ;  /* 0x0000002627297223 */ /* 0x000fc60000000028 */
[----:B------:R-:W2:Y:S04]  /*07e0*/  LDG.E R15, desc[UR8][R6.64+0x2c] ;  /* 0x00002c08060f7981 */ /* 0x000ea8000c1e1900 */
[----:B------:R-:W2:Y:S01]  /*07f0*/  LDG.E R38, desc[UR10][R4.64+0x30] ;  /* 0x0000300a04267981 */ /* 0x000ea2000c1e1900 */
[----:B------:R-:W-:-:S03]  /*0800*/  FFMA R45, R36, R37, R41 ;  /* 0x00000025242d7223 */ /* 0x000fc60000000029 */
[----:B------:R-:W2:Y:S04]  /*0810*/  LDG.E R39, desc[UR12][R6.64+0x30] ;  /* 0x0000300c06277981 */ /* 0x000ea8000c1e1900 */
[----:B------:R-:W2:Y:S04]  /*0820*/  LDG.E R37, desc[UR14][R4.64+0x34] ;  /* 0x0000340e04257981 */ /* 0x000ea8000c1e1900 */
[----:B------:R-:W2:Y:S04]  /*0830*/  LDG.E R40, desc[UR16][R6.64+0x34] ;  /* 0x0000341006287981 */ /* 0x000ea8000c1e1900 */
[----:B------:R-:W2:Y:S04]  /*0840*/  LDG.E R36, desc[UR18][R4.64+0x38] ;  /* 0x0000381204247981 */ /* 0x000ea8000c1e1900 */
[----:B------:R-:W2:Y:S01]  /*0850*/  LDG.E R41, desc[UR20][R4.64+0x3c] ;  /* 0x00003c1404297981 */ /* 0x000ea2000c1e1900 */
[----:B------:R-:W-:Y:S01]  /*0860*/  FFMA R33, R26, R33, R45 ;  /* 0x000000211a217223 */ /* 0x000fe2000000002d */
[----:B------:R-:W-:-:S05]  /*0870*/  VIADD R13, R13, 0x10 ;  /* 0x000000100d0d7836 */ /* 0x000fca0000000000 */
[----:B------:R-:W-:Y:S01]  /*0880*/  ISETP.NE.AND P0, PT, R13, R8, PT ;  /* 0x000000080d00720c */ /* 0x000fe20003f05270 */
[----:B-----5:R-:W-:-:S04]  /*0890*/  FFMA R31, R22, R31, R33 ;  /* 0x0000001f161f7223 */ /* 0x020fc80000000021 */
[----:B----4-:R-:W-:-:S04]  /*08a0*/  FFMA R29, R20, R29, R31 ;  /* 0x0000001d141d7223 */ /* 0x010fc8000000001f */
[----:B---3--:R-:W-:-:S04]  /*08b0*/  FFMA R27, R14, R27, R29 ;  /* 0x0000001b0e1b7223 */ /* 0x008fc8000000001d */
[----:B--2---:R-:W-:-:S04]  /*08c0*/  FFMA R21, R12, R21, R27 ;  /* 0x000000150c157223 */ /* 0x004fc8000000001b */
[----:B------:R-:W-:-:S04]  /*08d0*/  FFMA R15, R10, R15, R21 ;  /* 0x0000000f0a0f7223 */ /* 0x000fc80000000015 */
[----:B------:R-:W-:-:S04]  /*08e0*/  FFMA R38, R38, R39, R15 ;  /* 0x0000002726267223 */ /* 0x000fc8000000000f */
[----:B------:R-:W-:-:S04]  /*08f0*/  FFMA R37, R37, R40, R38 ;  /* 0x0000002825257223 */ /* 0x000fc80000000026 */
[----:B------:R-:W-:-:S04]  /*0900*/  FFMA R36, R36, R43, R37 ;  /* 0x0000002b24247223 */ /* 0x000fc80000000025 */
[----:B------:R-:W-:Y:S01]  /*0910*/  FFMA R10, R41, R42, R36 ;  /* 0x0000002a290a7223 */ /* 0x000fe20000000024 */
[----:B------:R-:W-:Y:S06]  /*0920*/  @P0 BRA `(.L_x_9) ;  /* 0xfffffff800d40947 */ /* 0x000fec000383ffff */
[----:B------:R-:W-:Y:S05]  /*0930*/  BSYNC.RECONVERGENT B0 ;  /* 0x0000000000007941 */ /* 0x000fea0003800200 */
.L_x_8:
[----:B------:R-:W-:-:S07]  /*0940*/  IMAD.MOV.U32 R7, RZ, RZ, R8 ;  /* 0x000000ffff077224 */ /* 0x000fce00078e0008 */
.L_x_7:
[----:B------:R-:W-:-:S13]  /*0950*/  ISETP.NE.AND P0, PT, R30, RZ, PT ;  /* 0x000000ff1e00720c */ /* 0x000fda0003f05270 */
[----:B------:R-:W-:Y:S05]  /*0960*/  @!P0 BRA `(.L_x_10) ;  /* 0x0000000800148947 */ /* 0x000fea0003800000 */
[----:B------:R-:W-:Y:S02]  /*0970*/  ISETP.GE.U32.AND P0, PT, R34, 0x7, PT ;  /* 0x000000072200780c */ /* 0x000fe40003f06070 */
[----:B------:R-:W-:-:S11]  /*0980*/  ISETP.NE.AND P1, PT, R32, RZ, PT ;  /* 0x000000ff2000720c */ /* 0x000fd60003f25270 */
[----:B------:R-:W-:Y:S05]  /*0990*/  @!P0 BRA `(.L_x_11) ;  /* 0x0000000000d08947 */ /* 0x000fea0003800000 */
[----:B------:R-:W0:Y:S01]  /*09a0*/  LDC.64 R14, c[0x0][0x388] ;  /* 0x0000e200ff0e7b82 */ /* 0x000e220000000a00 */
[----:B------:R-:W2:Y:S01]  /*09b0*/  LDCU.64 UR4, c[0x0][0x388] ;  /* 0x00007100ff0477ac */ /* 0x000ea20008000a00 */
[----:B------:R-:W-:Y:S01]  /*09c0*/  IADD3 R6, P0, PT, R0, R7, RZ ;  /* 0x0000000700067210 */ /* 0x000fe20007f1e0ff */
[----:B------:R-:W-:Y:S01]  /*09d0*/  IMAD R21, R2, R3, R7 ;  /* 0x0000000302157224 */ /* 0x000fe200078e0207 */
[C---:B-1----:R-:W-:Y:S02]  /*09e0*/  R2UR UR8, R24.reuse ;  /* 0x00000000180872ca */ /* 0x042fe400000e0000 */
[C---:B------:R-:W-:Y:S01]  /*09f0*/  R2UR UR9, R25.reuse ;  /* 0x00000000190972ca */ /* 0x040fe200000e0000 */
[----:B------:R-:W-:Y:S01]  /*0a00*/  IMAD.X R27, RZ, RZ, RZ, P0 ;  /* 0x000000ffff1b7224 */ /* 0x000fe200000e06ff */
[----:B------:R-:W1:Y:S01]  /*0a10*/  LDC.64 R12, c[0x0][0x380] ;  /* 0x0000e000ff0c7b82 */ /* 0x000e620000000a00 */
[----:B------:R-:W-:Y:S02]  /*0a20*/  R2UR UR6, R24 ;  /* 0x00000000180672ca */ /* 0x000fe400000e0000 */
[----:B------:R-:W-:-:S02]  /*0a30*/  R2UR UR7, R25 ;  /* 0x00000000190772ca */ /* 0x000fc400000e0000 */
[----:B------:R-:W-:Y:S02]  /*0a40*/  IADD3 R5, PT, PT, R0, R7, RZ ;  /* 0x0000000700057210 */ /* 0x000fe40007ffe0ff */
[----:B------:R-:W-:Y:S02]  /*0a50*/  R2UR UR10, R24 ;  /* 0x00000000180a72ca */ /* 0x000fe400000e0000 */
[C---:B------:R-:W-:Y:S02]  /*0a60*/  R2UR UR11, R25.reuse ;  /* 0x00000000190b72ca */ /* 0x040fe400000e0000 */
[----:B--2---:R-:W-:Y:S02]  /*0a70*/  LEA R4, P0, R6, UR4, 0x2 ;  /* 0x0000000406047c11 */ /* 0x004fe4000f8010ff */
[----:B------:R-:W-:Y:S02]  /*0a80*/  R2UR UR12, R24 ;  /* 0x00000000180c72ca */ /* 0x000fe400000e0000 */
[----:B------:R-:W-:Y:S01]  /*0a90*/  R2UR UR13, R25 ;  /* 0x00000000190d72ca */ /* 0x000fe200000e0000 */
[----:B0-----:R-:W-:Y:S01]  /*0aa0*/  IMAD.WIDE.U32 R14, R5, 0x4, R14 ;  /* 0x00000004050e7825 */ /* 0x001fe200078e000e */
[----:B------:R-:W-:-:S02]  /*0ab0*/  LEA.HI.X R5, R6, UR5, R27, 0x2, P0 ;  /* 0x0000000506057c11 */ /* 0x000fc400080f141b */
[C---:B------:R-:W-:Y:S02]  /*0ac0*/  R2UR UR4, R24.reuse ;  /* 0x00000000180472ca */ /* 0x040fe400000e0000 */
[----:B------:R-:W-:Y:S01]  /*0ad0*/  R2UR UR5, R25 ;  /* 0x00000000190572ca */ /* 0x000fe200000e0000 */
[----:B------:R-:W2:Y:S01]  /*0ae0*/  LDG.E R14, desc[UR8][R14.64] ;  /* 0x000000080e0e7981 */ /* 0x000ea2000c1e1900 */
[C---:B------:R-:W-:Y:S01]  /*0af0*/  R2UR UR14, R24.reuse ;  /* 0x00000000180e72ca */ /* 0x040fe200000e0000 */
[----:B-1----:R-:W-:Y:S01]  /*0b00*/  IMAD.WIDE R12, R21, 0x4, R12 ;  /* 0x00000004150c7825 */ /* 0x002fe200078e020c */
[C---:B------:R-:W-:Y:S01]  /*0b10*/  R2UR UR15, R25.reuse ;  /* 0x00000000190f72ca */ /* 0x040fe200000e0000 */
[----:B------:R-:W3:Y:S01]  /*0b20*/  LDG.E R36, desc[UR6][R4.64+0x10] ;  /* 0x0000100604247981 */ /* 0x000ee2000c1e1900 */
[C---:B------:R-:W-:Y:S02]  /*0b30*/  R2UR UR16, R24.reuse ;  /* 0x00000000181072ca */ /* 0x040fe400000e0000 */
[----:B------:R-:W-:Y:S01]  /*0b40*/  R2UR UR17, R25 ;  /* 0x00000000191172ca */ /* 0x000fe200000e0000 */
[----:B------:R-:W2:Y:S01]  /*0b50*/  LDG.E R21, desc[UR6][R12.64] ;  /* 0x000000060c157981 */ /* 0x000ea2000c1e1900 */
[----:B------:R-:W-:-:S02]  /*0b60*/  R2UR UR18, R24 ;  /* 0x00000000181272ca */ /* 0x000fc400000e0000 */
[----:B------:R-:W-:Y:S01]  /*0b70*/  R2UR UR19, R25 ;  /* 0x00000000191372ca */ /* 0x000fe200000e0000 */
[----:B------:R-:W4:Y:S04]  /*0b80*/  LDG.E R27, desc[UR10][R12.64+0x4] ;  /* 0x0000040a0c1b7981 */ /* 0x000f28000c1e1900 */
[----:B------:R-:W4:Y:S04]  /*0b90*/  LDG.E R20, desc[UR12][R4.64+0x4] ;  /* 0x0000040c04147981 */ /* 0x000f28000c1e1900 */
[----:B------:R-:W5:Y:S04]  /*0ba0*/  LDG.E R29, desc[UR4][R12.64+0x8] ;  /* 0x000008040c1d7981 */ /* 0x000f68000c1e1900 */
[----:B------:R-:W5:Y:S04]  /*0bb0*/  LDG.E R22, desc[UR14][R4.64+0x8] ;  /* 0x0000080e04167981 */ /* 0x000f68000c1e1900 */
[----:B------:R-:W3:Y:S04]  /*0bc0*/  LDG.E R31, desc[UR8][R12.64+0xc] ;  /* 0x00000c080c1f7981 */ /* 0x000ee8000c1e1900 */
[----:B------:R-:W3:Y:S04]  /*0bd0*/  LDG.E R26, desc[UR16][R4.64+0xc] ;  /* 0x00000c10041a7981 */ /* 0x000ee8000c1e1900 */
[----:B------:R-:W3:Y:S04]  /*0be0*/  LDG.E R33, desc[UR18][R12.64+0x10] ;  /* 0x000010120c217981 */ /* 0x000ee8000c1e1900 */
[----:B------:R-:W3:Y:S04]  /*0bf0*/  LDG.E R37, desc[UR10][R12.64+0x14] ;  /* 0x0000140a0c257981 */ /* 0x000ee8000c1e1900 */
[----:B------:R-:W3:Y:S04]  /*0c00*/  LDG.E R38, desc[UR12][R4.64+0x14] ;  /* 0x0000140c04267981 */ /* 0x000ee8000c1e1900 */
[----:B------:R-:W3:Y:S04]  /*0c10*/  LDG.E R6, desc[UR4][R12.64+0x18] ;  /* 0x000018040c067981 */ /* 0x000ee8000c1e1900 */
[----:B------:R-:W3:Y:S04]  /*0c20*/  LDG.E R15, desc[UR14][R4.64+0x18] ;  /* 0x0000180e040f7981 */ /* 0x000ee8000c1e1900 */
[----:B------:R-:W3:Y:S04]  /*0c30*/  LDG.E R40, desc[UR16][R4.64+0x1c] ;  /* 0x00001c1004287981 */ /* 0x000ee8000c1e1900 */
[----:B------:R-:W3:Y:S01]  /*0c40*/  LDG.E R39, desc[UR8][R12.64+0x1c] ;  /* 0x00001c080c277981 */ /* 0x000ee2000c1e1900 */
[----:B------:R-:W-:-:S02]  /*0c50*/  VIADD R7, R7, 0x8 ;  /* 0x0000000807077836 */ /* 0x000fc40000000000 */
[----:B--2---:R-:W-:-:S04]  /*0c60*/  FFMA R14, R21, R14, R10 ;  /* 0x0000000e150e7223 */ /* 0x004fc8000000000a */
[----:B----4-:R-:W-:-:S04]  /*0c70*/  FFMA R14, R27, R20, R14 ;  /* 0x000000141b0e7223 */ /* 0x010fc8000000000e */
[----:B-----5:R-:W-:-:S04]  /*0c80*/  FFMA R14, R29, R22, R14 ;  /* 0x000000161d0e7223 */ /* 0x020fc8000000000e */
[----:B---3--:R-:W-:-:S04]  /*0c90*/  FFMA R14, R31, R26, R14 ;  /* 0x0000001a1f0e7223 */ /* 0x008fc8000000000e */
[----:B------:R-:W-:-:S04]  /*0ca0*/  FFMA R14, R33, R36, R14 ;  /* 0x00000024210e7223 */ /* 0x000fc8000000000e */
[----:B------:R-:W-:-:S04]  /*0cb0*/  FFMA R37, R37, R38, R14 ;  /* 0x0000002625257223 */ /* 0x000fc8000000000e */
[----:B------:R-:W-:-:S04]  /*0cc0*/  FFMA R6, R6, R15, R37 ;  /* 0x0000000f06067223 */ /* 0x000fc80000000025 */
[----:B------:R-:W-:-:S07]  /*0cd0*/  FFMA R10, R39, R40, R6 ;  /* 0x00000028270a7223 */ /* 0x000fce0000000006 */
.L_x_11:
[----:B------:R-:W-:Y:S05]  /*0ce0*/  @!P1 BRA `(.L_x_10) ;  /* 0x0000000400349947 */ /* 0x000fea0003800000 */
[----:B------:R-:W-:Y:S02]  /*0cf0*/  ISETP.GE.U32.AND P0, PT, R35, 0x3, PT ;  /* 0x000000032300780c */ /* 0x000fe40003f06070 */
[----:B------:R-:W-:-:S11]  /*0d00*/  ISETP.NE.AND P1, PT, R9, RZ, PT ;  /* 0x000000ff0900720c */ /* 0x000fd60003f25270 */
[----:B------:R-:W-:Y:S05]  /*0d10*/  @!P0 BRA `(.L_x_12) ;  /* 0x0000000000988947 */ /* 0x000fea0003800000 */
[----:B------:R-:W0:Y:S01]  /*0d20*/  LDC.64 R14, c[0x0][0x388] ;  /* 0x0000e200ff0e7b82 */ /* 0x000e220000000a00 */
[----:B------:R-:W2:Y:S01]  /*0d30*/  LDCU.64 UR4, c[0x0][0x388] ;  /* 0x00007100ff0477ac */ /* 0x000ea20008000a00 */
[----:B------:R-:W-:Y:S02]  /*0d40*/  IADD3 R5, PT, PT, R0, R7, RZ ;  /* 0x0000000700057210 */ /* 0x000fe40007ffe0ff */
[C---:B-1----:R-:W-:Y:S02]  /*0d50*/  R2UR UR8, R24.reuse ;  /* 0x00000000180872ca */ /* 0x042fe400000e0000 */
[C---:B------:R-:W-:Y:S02]  /*0d60*/  R2UR UR9, R25.reuse ;  /* 0x00000000190972ca */ /* 0x040fe400000e0000 */
[----:B------:R-:W1:Y:S01]  /*0d70*/  LDC.64 R12, c[0x0][0x380] ;  /* 0x0000e000ff0c7b82 */ /* 0x000e620000000a00 */
[----:B------:R-:W-:Y:S02]  /*0d80*/  R2UR UR6, R24 ;  /* 0x00000000180672ca */ /* 0x000fe400000e0000 */
[----:B------:R-:W-:-:S02]  /*0d90*/  R2UR UR7, R25 ;  /* 0x00000000190772ca */ /* 0x000fc400000e0000 */
[----:B------:R-:W-:Y:S02]  /*0da0*/  IADD3 R6, P0, PT, R0, R7, RZ ;  /* 0x0000000700067210 */ /* 0x000fe40007f1e0ff */
[C---:B------:R-:W-:Y:S02]  /*0db0*/  R2UR UR10, R24.reuse ;  /* 0x00000000180a72ca */ /* 0x040fe400000e0000 */
[C---:B------:R-:W-:Y:S01]  /*0dc0*/  R2UR UR11, R25.reuse ;  /* 0x00000000190b72ca */ /* 0x040fe200000e0000 */
[----:B------:R-:W-:Y:S01]  /*0dd0*/  IMAD.X R21, RZ, RZ, RZ, P0 ;  /* 0x000000ffff157224 */ /* 0x000fe200000e06ff */
[----:B------:R-:W-:Y:S02]  /*0de0*/  R2UR UR12, R24 ;  /* 0x00000000180c72ca */ /* 0x000fe400000e0000 */
[----:B------:R-:W-:Y:S02]  /*0df0*/  R2UR UR13, R25 ;  /* 0x00000000190d72ca */ /* 0x000fe400000e0000 */
[----:B--2---:R-:W-:Y:S01]  /*0e00*/  LEA R4, P0, R6, UR4, 0x2 ;  /* 0x0000000406047c11 */ /* 0x004fe2000f8010ff */
[----:B0-----:R-:W-:Y:S01]  /*0e10*/  IMAD.WIDE.U32 R14, R5, 0x4, R14 ;  /* 0x00000004050e7825 */ /* 0x001fe200078e000e */
[----:B------:R-:W-:-:S02]  /*0e20*/  R2UR UR14, R24 ;  /* 0x00000000180e72ca */ /* 0x000fc400000e0000 */
[C---:B------:R-:W-:Y:S01]  /*0e30*/  R2UR UR15, R25.reuse ;  /* 0x00000000190f72ca */ /* 0x040fe200000e0000 */
[----:B------:R-:W-:Y:S01]  /*0e40*/  IMAD R5, R2, R3, R7 ;  /* 0x0000000302057224 */ /* 0x000fe200078e0207 */
[----:B------:R-:W-:Y:S01]  /*0e50*/  R2UR UR16, R24 ;  /* 0x00000000181072ca */ /* 0x000fe200000e0000 */
[----:B------:R-:W2:Y:S01]  /*0e60*/  LDG.E R14, desc[UR8][R14.64] ;  /* 0x000000080e0e7981 */ /* 0x000ea2000c1e1900 */
[----:B------:R-:W-:Y:S01]  /*0e70*/  R2UR UR17, R25 ;  /* 0x00000000191172ca */ /* 0x000fe200000e0000 */
[----:B-1----:R-:W-:Y:S01]  /*0e80*/  IMAD.WIDE R12, R5, 0x4, R12 ;  /* 0x00000004050c7825 */ /* 0x002fe200078e020c */
[----:B------:R-:W-:Y:S02]  /*0e90*/  LEA.HI.X R5, R6, UR5, R21, 0x2, P0 ;  /* 0x0000000506057c11 */ /* 0x000fe400080f1415 */
[----:B------:R-:W-:Y:S02]  /*0ea0*/  R2UR UR4, R24 ;  /* 0x00000000180472ca */ /* 0x000fe400000e0000 */
[----:B------:R-:W-:Y:S01]  /*0eb0*/  R2UR UR5, R25 ;  /* 0x00000000190572ca */ /* 0x000fe200000e0000 */
[----:B------:R-:W2:Y:S04]  /*0ec0*/  LDG.E R21, desc[UR6][R12.64] ;  /* 0x000000060c157981 */ /* 0x000ea8000c1e1900 */
[----:B------:R-:W3:Y:S04]  /*0ed0*/  LDG.E R6, desc[UR10][R12.64+0x4] ;  /* 0x0000040a0c067981 */ /* 0x000ee8000c1e1900 */
[----:B------:R-:W3:Y:S04]  /*0ee0*/  LDG.E R20, desc[UR12][R4.64+0x4] ;  /* 0x0000040c04147981 */ /* 0x000ee8000c1e1900 */
[----:B------:R-:W4:Y:S04]  /*0ef0*/  LDG.E R27, desc[UR14][R12.64+0x8] ;  /* 0x0000080e0c1b7981 */ /* 0x000f28000c1e1900 */
[----:B------:R-:W4:Y:S04]  /*0f00*/  LDG.E R22, desc[UR16][R4.64+0x8] ;  /* 0x0000081004167981 */ /* 0x000f28000c1e1900 */
[----:B------:R-:W5:Y:S04]  /*0f10*/  LDG.E R26, desc[UR8][R4.64+0xc] ;  /* 0x00000c08041a7981 */ /* 0x000f68000c1e1900 */
[----:B------:R-:W5:Y:S01]  /*0f20*/  LDG.E R29, desc[UR4][R12.64+0xc] ;  /* 0x00000c040c1d7981 */ /* 0x000f62000c1e1900 */
[----:B------:R-:W-:-:S02]  /*0f30*/  VIADD R7, R7, 0x4 ;  /* 0x0000000407077836 */ /* 0x000fc40000000000 */
[----:B--2---:R-:W-:-:S04]  /*0f40*/  FFMA R21, R21, R14, R10 ;  /* 0x0000000e15157223 */ /* 0x004fc8000000000a */
[----:B---3--:R-:W-:-:S04]  /*0f50*/  FFMA R6, R6, R20, R21 ;  /* 0x0000001406067223 */ /* 0x008fc80000000015 */
[----:B----4-:R-:W-:-:S04]  /*0f60*/  FFMA R6, R27, R22, R6 ;  /* 0x000000161b067223 */ /* 0x010fc80000000006 */
[----:B-----5:R-:W-:-:S07]  /*0f70*/  FFMA R10, R29, R26, R6 ;  /* 0x0000001a1d0a7223 */ /* 0x020fce0000000006 */
.L_x_12:
[----:B------:R-:W-:Y:S05]  /*0f80*/  @!P1 BRA `(.L_x_10) ;  /* 0x00000000008c9947 */ /* 0x000fea0003800000 */
[----:B------:R-:W0:Y:S01]  /*0f90*/  LDC.64 R12, c[0x0][0x388] ;  /* 0x0000e200ff0c7b82 */ /* 0x000e220000000a00 */
[----:B-1----:R-:W-:Y:S01]  /*0fa0*/  R2UR UR6, R24 ;  /* 0x00000000180672ca */ /* 0x002fe200000e0000 */
[----:B------:R-:W-:Y:S01]  /*0fb0*/  IMAD R3, R2, R3, R7 ;  /* 0x0000000302037224 */ /* 0x000fe200078e0207 */
[C---:B------:R-:W-:Y:S02]  /*0fc0*/  R2UR UR7, R25.reuse ;  /* 0x00000000190772ca */ /* 0x040fe400000e0000 */
[----:B------:R-:W-:Y:S02]  /*0fd0*/  R2UR UR4, R24 ;  /* 0x00000000180472ca */ /* 0x000fe400000e0000 */
[----:B------:R-:W-:Y:S01]  /*0fe0*/  R2UR UR5, R25 ;  /* 0x00000000190572ca */ /* 0x000fe200000e0000 */
[----:B------:R-:W1:Y:S01]  /*0ff0*/  LDC.64 R4, c[0x0][0x380] ;  /* 0x0000e000ff047b82 */ /* 0x000e620000000a00 */
[----:B------:R-:W-:-:S05]  /*1000*/  IADD3 R15, PT, PT, R0, R7, RZ ;  /* 0x00000007000f7210 */ /* 0x000fca0007ffe0ff */
[----:B0-----:R-:W-:-:S06]  /*1010*/  IMAD.WIDE.U32 R12, R15, 0x4, R12 ;  /* 0x000000040f0c7825 */ /* 0x001fcc00078e000c */
[----:B------:R-:W2:Y:S01]  /*1020*/  LDG.E R12, desc[UR6][R12.64] ;  /* 0x000000060c0c7981 */ /* 0x000ea2000c1e1900 */
[----:B-1----:R-:W-:-:S05]  /*1030*/  IMAD.WIDE R4, R3, 0x4, R4 ;  /* 0x0000000403047825 */ /* 0x002fca00078e0204 */
[----:B------:R-:W2:Y:S01]  /*1040*/  LDG.E R3, desc[UR4][R4.64] ;  /* 0x0000000404037981 */ /* 0x000ea2000c1e1900 */
[----:B------:R-:W-:Y:S01]  /*1050*/  ISETP.NE.AND P0, PT, R9, 0x1, PT ;  /* 0x000000010900780c */ /* 0x000fe20003f05270 */
[----:B--2---:R-:W-:-:S12]  /*1060*/  FFMA R10, R3, R12, R10 ;  /* 0x0000000c030a7223 */ /* 0x004fd8000000000a */
[----:B------:R-:W-:Y:S05]  /*1070*/  @!P0 BRA `(.L_x_10) ;  /* 0x0000000000508947 */ /* 0x000fea0003800000 */
[----:B------:R-:W0:Y:S01]  /*1080*/  LDCU.64 UR4, c[0x0][0x388] ;  /* 0x00007100ff0477ac */ /* 0x000e220008000a00 */
[----:B------:R-:W-:Y:S02]  /*1090*/  ISETP.NE.AND P0, PT, R9, 0x2, PT ;  /* 0x000000020900780c */ /* 0x000fe40003f05270 */
[----:B------:R-:W-:Y:S02]  /*10a0*/  IADD3 R0, P1, PT, R0, R7, RZ ;  /* 0x0000000700007210 */ /* 0x000fe40007f3e0ff */
[C---:B------:R-:W-:Y:S02]  /*10b0*/  R2UR UR6, R24.reuse ;  /* 0x00000000180672ca */ /* 0x040fe400000e0000 */
[C---:B------:R-:W-:Y:S01]  /*10c0*/  R2UR UR7, R25.reuse ;  /* 0x00000000190772ca */ /* 0x040fe200000e0000 */
[----:B------:R-:W-:Y:S01]  /*10d0*/  IMAD.X R3, RZ, RZ, RZ, P1 ;  /* 0x000000ffff037224 */ /* 0x000fe200008e06ff */
[----:B------:R-:W-:Y:S02]  /*10e0*/  R2UR UR8, R24 ;  /* 0x00000000180872ca */ /* 0x000fe400000e0000 */
[----:B------:R-:W-:-:S03]  /*10f0*/  R2UR UR9, R25 ;  /* 0x00000000190972ca */ /* 0x000fc600000e0000 */
[----:B------:R-:W-:Y:S02]  /*1100*/  @P0 R2UR UR10, R24 ;  /* 0x00000000180a02ca */ /* 0x000fe400000e0000 */
[C---:B------:R-:W-:Y:S02]  /*1110*/  @P0 R2UR UR11, R25.reuse ;  /* 0x00000000190b02ca */ /* 0x040fe400000e0000 */
[----:B0-----:R-:W-:Y:S02]  /*1120*/  LEA R6, P1, R0, UR4, 0x2 ;  /* 0x0000000400067c11 */ /* 0x001fe4000f8210ff */
[----:B------:R-:W-:Y:S02]  /*1130*/  @P0 R2UR UR12, R24 ;  /* 0x00000000180c02ca */ /* 0x000fe400000e0000 */
[----:B------:R-:W-:Y:S02]  /*1140*/  @P0 R2UR UR13, R25 ;  /* 0x00000000190d02ca */ /* 0x000fe400000e0000 */
[----:B------:R-:W-:-:S02]  /*1150*/  LEA.HI.X R7, R0, UR5, R3, 0x2, P1 ;  /* 0x0000000500077c11 */ /* 0x000fc400088f1403 */
[----:B------:R-:W2:Y:S04]  /*1160*/  LDG.E R3, desc[UR6][R4.64+0x4] ;  /* 0x0000040604037981 */ /* 0x000ea8000c1e1900 */
[----:B------:R-:W2:Y:S04]  /*1170*/  LDG.E R0, desc[UR8][R6.64+0x4] ;  /* 0x0000040806007981 */ /* 0x000ea8000c1e1900 */
[----:B------:R-:W3:Y:S04]  /*1180*/  @P0 LDG.E R13, desc[UR10][R4.64+0x8] ;  /* 0x0000080a040d0981 */ /* 0x000ee8000c1e1900 */
[----:B------:R-:W3:Y:S01]  /*1190*/  @P0 LDG.E R12, desc[UR12][R6.64+0x8] ;  /* 0x0000080c060c0981 */ /* 0x000ee2000c1e1900 */
[----:B--2---:R-:W-:-:S04]  /*11a0*/  FFMA R10, R3, R0, R10 ;  /* 0x00000000030a7223 */ /* 0x004fc8000000000a */
[----:B---3--:R-:W-:-:S07]  /*11b0*/  @P0 FFMA R10, R13, R12, R10 ;  /* 0x0000000c0d0a0223 */ /* 0x008fce000000000a */
.L_x_10:
[----:B------:R-:W0:Y:S01]  /*11c0*/  MUFU.RCP R0, R23 ;  /* 0x0000001700007308 */ /* 0x000e220000001000 */
[----:B------:R-:W-:Y:S07]  /*11d0*/  BSSY.RECONVERGENT B3, `(.L_x_13) ;  /* 0x000000d000037945 */ /* 0x000fee0003800200 */
[----:B------:R-:W2:Y:S01]  /*11e0*/  FCHK P0, R10, R23 ;  /* 0x000000170a007302 */ /* 0x000ea20000000000 */
[----:B0-----:R-:W-:-:S04]  /*11f0*/  FFMA R3, R0, -R23, 1 ;  /* 0x3f80000000037423 */ /* 0x001fc80000000817 */
[----:B------:R-:W-:-:S04]  /*1200*/  FFMA R0, R0, R3, R0 ;  /* 0x0000000300007223 */ /* 0x000fc80000000000 */
[----:B------:R-:W-:-:S04]  /*1210*/  FFMA R3, R0, R10, RZ ;  /* 0x0000000a00037223 */ /* 0x000fc800000000ff */
[----:B------:R-:W-:-:S04]  /*1220*/  FFMA R4, R3, -R23, R10 ;  /* 0x8000001703047223 */ /* 0x000fc8000000000a */
[----:B------:R-:W-:Y:S01]  /*1230*/  FFMA R3, R0, R4, R3 ;  /* 0x0000000400037223 */ /* 0x000fe20000000003 */
[----:B--2---:R-:W-:Y:S06]  /*1240*/  @!P0 BRA `(.L_x_14) ;  /* 0x0000000000148947 */ /* 0x004fec0003800000 */
[----:B------:R-:W-:Y:S01]  /*1250*/  IMAD.MOV.U32 R0, RZ, RZ, R10 ;  /* 0x000000ffff007224 */ /* 0x000fe200078e000a */
[----:B------:R-:W-:Y:S02]  /*1260*/  MOV R3, R23 ;  /* 0x0000001700037202 */ /* 0x000fe40000000f00 */
[----:B------:R-:W-:-:S07]  /*1270*/  MOV R12, 0x1290 ;  /* 0x00001290000c7802 */ /* 0x000fce0000000f00 */
[----:B-1----:R-:W-:Y:S05]  /*1280*/  CALL.REL.NOINC `($__internal_1_$__cuda_sm3x_div_rn_noftz_f32_slowpath) ;  /* 0x0000005c000c7944 */ /* 0x002fea0003c00000 */
[----:B------:R-:W-:-:S07]  /*1290*/  IMAD.MOV.U32 R3, RZ, RZ, R0 ;  /* 0x000000ffff037224 */ /* 0x000fce00078e0000 */
.L_x_14:
[----:B------:R-:W-:Y:S05]  /*12a0*/  BSYNC.RECONVERGENT B3 ;  /* 0x0000000000037941 */ /* 0x000fea0003800200 */
.L_x_13:
[----:B------:R-:W0:Y:S01]  /*12b0*/  LDCU UR4, c[0x0][0x3a4] ;  /* 0x00007480ff0477ac */ /* 0x000e220008000800 */
[----:B------:R-:W-:Y:S01]  /*12c0*/  IMAD.WIDE.U32 R4, R11, 0x4, R18 ;  /* 0x000000040b047825 */ /* 0x000fe200078e0012 */
[----:B-1----:R-:W-:Y:S02]  /*12d0*/  R2UR UR6, R24 ;  /* 0x00000000180672ca */ /* 0x002fe400000e0000 */
[----:B------:R-:W-:Y:S01]  /*12e0*/  R2UR UR7, R25 ;  /* 0x00000000190772ca */ /* 0x000fe200000e0000 */
[----:B------:R-:W-:-:S12]  /*12f0*/  VIADD R11, R11, 0x1 ;  /* 0x000000010b0b7836 */ /* 0x000fd80000000000 */
[----:B------:R2:W-:Y:S01]  /*1300*/  ST.E desc[UR6][R4.64], R3 ;  /* 0x0000000304007985 */ /* 0x0005e2000c101906 */
[----:B0-----:R-:W-:-:S04]  /*1310*/  MOV R10, UR4 ;  /* 0x00000004000a7c02 */ /* 0x001fc80008000f00 */
[----:B------:R-:W-:-:S13]  /*1320*/  ISETP.NE.AND P0, PT, R11, R10, PT ;  /* 0x0000000a0b00720c */ /* 0x000fda0003f05270 */
[----:B--2---:R-:W-:Y:S05]  /*1330*/  @P0 BRA `(.L_x_15) ;  /* 0xfffffff0002c0947 */ /* 0x004fea000383ffff */
[----:B------:R-:W-:Y:S05]  /*1340*/  BSYNC.RECONVERGENT B2 ;  /* 0x0000000000027941 */ /* 0x000fea0003800200 */
.L_x_6:
[----:B------:R-:W-:Y:S05]  /*1350*/  BRA `(.L_x_4) ;  /* 0x00000004005c7947 */ /* 0x000fea0003800000 */
.L_x_5:
[----:B------:R-:W0:Y:S08]  /*1360*/  MUFU.RCP R0, R23 ;  /* 0x0000001700007308 */ /* 0x000e300000001000 */
[----:B------:R-:W2:Y:S01]  /*1370*/  FCHK P0, RZ, R23 ;  /* 0x00000017ff007302 */ /* 0x000ea20000000000 */
[----:B0-----:R-:W-:-:S04]  /*1380*/  FFMA R3, R0, -R23, 1 ;  /* 0x3f80000000037423 */ /* 0x001fc80000000817 */
[----:B------:R-:W-:-:S04]  /*1390*/  FFMA R5, R0, R3, R0 ;  /* 0x0000000300057223 */ /* 0x000fc80000000000 */
[----:B------:R-:W-:-:S04]  /*13a0*/  FFMA R0, RZ, R5, RZ ;  /* 0x00000005ff007223 */ /* 0x000fc800000000ff */
[----:B------:R-:W-:-:S04]  /*13b0*/  FFMA R3, R0, -R23, RZ ;  /* 0x8000001700037223 */ /* 0x000fc800000000ff */
[----:B------:R-:W-:Y:S01]  /*13c0*/  FFMA R3, R5, R3, R0 ;  /* 0x0000000305037223 */ /* 0x000fe20000000000 */
[----:B--2---:R-:W-:Y:S06]  /*13d0*/  @!P0 BRA `(.L_x_16) ;  /* 0x0000000000148947 */ /* 0x004fec0003800000 */
[----:B------:R-:W-:Y:S01]  /*13e0*/  IMAD.MOV.U32 R3, RZ, RZ, R23 ;  /* 0x000000ffff037224 */ /* 0x000fe200078e0017 */
[----:B------:R-:W-:Y:S01]  /*13f0*/  MOV R12, 0x1420 ;  /* 0x00001420000c7802 */ /* 0x000fe20000000f00 */
[----:B------:R-:W-:-:S07]  /*1400*/  IMAD.MOV.U32 R0, RZ, RZ, RZ ;  /* 0x000000ffff007224 */ /* 0x000fce00078e00ff */
[----:B-1----:R-:W-:Y:S05]  /*1410*/  CALL.REL.NOINC `($__internal_1_$__cuda_sm3x_div_rn_noftz_f32_slowpath) ;  /* 0x0000005800a87944 */ /* 0x002fea0003c00000 */
[----:B------:R-:W-:-:S07]  /*1420*/  MOV R3, R0 ;  /* 0x0000000000037202 */ /* 0x000fce0000000f00 */
.L_x_16:
[----:B------:R-:W0:Y:S01]  /*1430*/  LDCU UR4, c[0x0][0x3a4] ;  /* 0x00007480ff0477ac */ /* 0x000e220008000800 */
[----:B------:R-:W-:Y:S02]  /*1440*/  HFMA2 R9, -RZ, RZ, 0, 0 ;  /* 0x00000000ff097431 */ /* 0x000fe400000001ff */
[----:B0-----:R-:W-:-:S04]  /*1450*/  IMAD.U32 R10, RZ, RZ, UR4 ;  /* 0x00000004ff0a7e24 */ /* 0x001fc8000f8e00ff */
[C---:B------:R-:W-:Y:S01]  /*1460*/  VIADD R0, R10.reuse, 0xffffffff ;  /* 0xffffffff0a007836 */ /* 0x040fe20000000000 */
[----:B------:R-:W-:-:S04]  /*1470*/  LOP3.LUT R6, R10, 0x7, RZ, 0xc0, !PT ;  /* 0x000000070a067812 */ /* 0x000fc800078ec0ff */
[----:B------:R-:W-:Y:S02]  /*1480*/  ISETP.GE.U32.AND P0, PT, R0, 0x7, PT ;  /* 0x000000070000780c */ /* 0x000fe40003f06070 */
[----:B------:R-:W-:-:S11]  /*1490*/  ISETP.NE.AND P1, PT, R6, RZ, PT ;  /* 0x000000ff0600720c */ /* 0x000fd60003f25270 */
[----:B------:R-:W-:Y:S05]  /*14a0*/  @!P0 BRA `(.L_x_17) ;  /* 0x0000000000808947 */ /* 0x000fea0003800000 */
[----:B------:R-:W-:Y:S01]  /*14b0*/  BSSY.RECONVERGENT B0, `(.L_x_17) ;  /* 0x000001f000007945 */ /* 0x000fe20003800200 */
[----:B------:R-:W-:Y:S01]  /*14c0*/  LOP3.LUT R9, R10, 0x7ffffff8, RZ, 0xc0, !PT ;  /* 0x7ffffff80a097812 */ /* 0x000fe200078ec0ff */
[----:B------:R-:W-:-:S07]  /*14d0*/  IMAD.MOV.U32 R0, RZ, RZ, RZ ;  /* 0x000000ffff007224 */ /* 0x000fce00078e00ff */
.L_x_18:
[----:B0-----:R-:W-:Y:S01]  /*14e0*/  IMAD.WIDE.U32 R4, R0, 0x4, R18 ;  /* 0x0000000400047825 */ /* 0x001fe200078e0012 */
[----:B-1----:R-:W-:Y:S02]  /*14f0*/  R2UR UR4, R24 ;  /* 0x00000000180472ca */ /* 0x002fe400000e0000 */
[C---:B------:R-:W-:Y:S01]  /*1500*/  R2UR UR5, R25.reuse ;  /* 0x00000000190572ca */ /* 0x040fe200000e0000 */
[----:B------:R-:W-:Y:S01]  /*1510*/  VIADD R0, R0, 0x8 ;  /* 0x0000000800007836 */ /* 0x000fe20000000000 */
[C---:B------:R-:W-:Y:S02]  /*1520*/  R2UR UR6, R24.reuse ;  /* 0x00000000180672ca */ /* 0x040fe400000e0000 */
[C---:B------:R-:W-:Y:S02]  /*1530*/  R2UR UR7, R25.reuse ;  /* 0x00000000190772ca */ /* 0x040fe400000e0000 */
[----:B------:R-:W-:Y:S02]  /*1540*/  R2UR UR8, R24 ;  /* 0x00000000180872ca */ /* 0x000fe400000e0000 */
[----:B------:R-:W-:-:S02]  /*1550*/  R2UR UR9, R25 ;  /* 0x00000000190972ca */ /* 0x000fc400000e0000 */
[C---:B------:R-:W-:Y:S02]  /*1560*/  R2UR UR10, R24.reuse ;  /* 0x00000000180a72ca */ /* 0x040fe400000e0000 */
[C---:B------:R-:W-:Y:S01]  /*1570*/  R2UR UR11, R25.reuse ;  /* 0x00000000190b72ca */ /* 0x040fe200000e0000 */
[----:B------:R0:W-:Y:S01]  /*1580*/  ST.E desc[UR4][R4.64], R3 ;  /* 0x0000000304007985 */ /* 0x0001e2000c101904 */
[C---:B------:R-:W-:Y:S02]  /*1590*/  R2UR UR12, R24.reuse ;  /* 0x00000000180c72ca */ /* 0x040fe400000e0000 */
[C---:B------:R-:W-:Y:S01]  /*15a0*/  R2UR UR13, R25.reuse ;  /* 0x00000000190d72ca */ /* 0x040fe200000e0000 */
[----:B------:R0:W-:Y:S01]  /*15b0*/  ST.E desc[UR6][R4.64+0x4], R3 ;  /* 0x0000040304007985 */ /* 0x0001e2000c101906 */
[C---:B------:R-:W-:Y:S02]  /*15c0*/  R2UR UR14, R24.reuse ;  /* 0x00000000180e72ca */ /* 0x040fe400000e0000 */
[----:B------:R-:W-:Y:S01]  /*15d0*/  R2UR UR15, R25 ;  /* 0x00000000190f72ca */ /* 0x000fe200000e0000 */
[----:B------:R0:W-:Y:S01]  /*15e0*/  ST.E desc[UR8][R4.64+0x8], R3 ;  /* 0x0000080304007985 */ /* 0x0001e2000c101908 */
[----:B------:R-:W-:-:S02]  /*15f0*/  R2UR UR16, R24 ;  /* 0x00000000181072ca */ /* 0x000fc400000e0000 */
[C---:B------:R-:W-:Y:S01]  /*1600*/  R2UR UR17, R25.reuse ;  /* 0x00000000191172ca */ /* 0x040fe200000e0000 */
[----:B------:R0:W-:Y:S01]  /*1610*/  ST.E desc[UR10][R4.64+0xc], R3 ;  /* 0x00000c0304007985 */ /* 0x0001e2000c10190a */
[----:B------:R-:W-:Y:S02]  /*1620*/  R2UR UR18, R24 ;  /* 0x00000000181272ca */ /* 0x000fe400000e0000 */
[----:B------:R-:W-:Y:S01]  /*1630*/  R2UR UR19, R25 ;  /* 0x00000000191372ca */ /* 0x000fe200000e0000 */
[----:B------:R0:W-:Y:S01]  /*1640*/  ST.E desc[UR12][R4.64+0x10], R3 ;  /* 0x0000100304007985 */ /* 0x0001e2000c10190c */
[----:B------:R-:W-:-:S03]  /*1650*/  ISETP.NE.AND P0, PT, R0, R9, PT ;  /* 0x000000090000720c */ /* 0x000fc60003f05270 */
[----:B------:R0:W-:Y:S04]  /*1660*/  ST.E desc[UR14][R4.64+0x14], R3 ;  /* 0x0000140304007985 */ /* 0x0001e8000c10190e */
[----:B------:R0:W-:Y:S04]  /*1670*/  ST.E desc[UR16][R4.64+0x18], R3 ;  /* 0x0000180304007985 */ /* 0x0001e8000c101910 */
[----:B------:R0:W-:Y:S02]  /*1680*/  ST.E desc[UR18][R4.64+0x1c], R3 ;  /* 0x00001c0304007985 */ /* 0x0001e4000c101912 */
[----:B------:R-:W-:Y:S05]  /*1690*/  @P0 BRA `(.L_x_18) ;  /* 0xfffffffc00900947 */ /* 0x000fea000383ffff */
[----:B------:R-:W-:Y:S05]  /*16a0*/  BSYNC.RECONVERGENT B0 ;  /* 0x0000000000007941 */ /* 0x000fea0003800200 */
.L_x_17:
[----:B------:R-:W-:Y:S05]  /*16b0*/  @!P1 BRA `(.L_x_4) ;  /* 0x0000000000849947 */ /* 0x000fea0003800000 */
[----:B------:R-:W-:Y:S02]  /*16c0*/  ISETP.GE.U32.AND P0, PT, R6, 0x4, PT ;  /* 0x000000040600780c */ /* 0x000fe40003f06070 */
[----:B------:R-:W-:-:S04]  /*16d0*/  LOP3.LUT R0, R10, 0x3, RZ, 0xc0, !PT ;  /* 0x000000030a007812 */ /* 0x000fc800078ec0ff */
[----:B------:R-:W-:-:S07]  /*16e0*/  ISETP.NE.AND P1, PT, R0, RZ, PT ;  /* 0x000000ff0000720c */ /* 0x000fce0003f25270 */
[C---:B-1----:R-:W-:Y:S01]  /*16f0*/  @P0 R2UR UR4, R24.reuse ;  /* 0x00000000180402ca */ /* 0x042fe200000e0000 */
[----:B0-----:R-:W-:Y:S01]  /*1700*/  @P0 IMAD.WIDE.U32 R4, R9, 0x4, R18 ;  /* 0x0000000409040825 */ /* 0x001fe200078e0012 */
[C---:B------:R-:W-:Y:S02]  /*1710*/  @P0 R2UR UR5, R25.reuse ;  /* 0x00000000190502ca */ /* 0x040fe400000e0000 */
[C---:B------:R-:W-:Y:S02]  /*1720*/  @P0 R2UR UR6, R24.reuse ;  /* 0x00000000180602ca */ /* 0x040fe400000e0000 */
[C---:B------:R-:W-:Y:S02]  /*1730*/  @P0 R2UR UR7, R25.reuse ;  /* 0x00000000190702ca */ /* 0x040fe400000e0000 */
[----:B------:R-:W-:Y:S02]  /*1740*/  @P0 R2UR UR8, R24 ;  /* 0x00000000180802ca */ /* 0x000fe400000e0000 */
[----:B------:R-:W-:-:S02]  /*1750*/  @P0 R2UR UR9, R25 ;  /* 0x00000000190902ca */ /* 0x000fc400000e0000 */
[----:B------:R-:W-:Y:S02]  /*1760*/  @P0 R2UR UR10, R24 ;  /* 0x00000000180a02ca */ /* 0x000fe400000e0000 */
[----:B------:R-:W-:Y:S01]  /*1770*/  @P0 R2UR UR11, R25 ;  /* 0x00000000190b02ca */ /* 0x000fe200000e0000 */
[----:B------:R2:W-:Y:S01]  /*1780*/  @P0 ST.E desc[UR4][R4.64], R3 ;  /* 0x0000000304000985 */ /* 0x0005e2000c101904 */
[----:B------:R-:W-:-:S03]  /*1790*/  @P0 IADD3 R9, PT, PT, R9, 0x4, RZ ;  /* 0x0000000409090810 */ /* 0x000fc60007ffe0ff */
[----:B------:R2:W-:Y:S04]  /*17a0*/  @P0 ST.E desc[UR6][R4.64+0x4], R3 ;  /* 0x0000040304000985 */ /* 0x0005e8000c101906 */
[----:B------:R2:W-:Y:S04]  /*17b0*/  @P0 ST.E desc[UR8][R4.64+0x8], R3 ;  /* 0x0000080304000985 */ /* 0x0005e8000c101908 */
[----:B------:R2:W-:Y:S01]  /*17c0*/  @P0 ST.E desc[UR10][R4.64+0xc], R3 ;  /* 0x00000c0304000985 */ /* 0x0005e2000c10190a */
[----:B------:R-:W-:Y:S05]  /*17d0*/  @!P1 BRA `(.L_x_4) ;  /* 0x00000000003c9947 */ /* 0x000fea0003800000 */
[----:B--2---:R-:W-:Y:S02]  /*17e0*/  LOP3.LUT R4, R10, 0x1, RZ, 0xc0, !PT ;  /* 0x000000010a047812 */ /* 0x004fe400078ec0ff */
[----:B------:R-:W-:Y:S02]  /*17f0*/  ISETP.NE.AND P0, PT, R0, 0x1, PT ;  /* 0x000000010000780c */ /* 0x000fe40003f05270 */
[----:B------:R-:W-:-:S11]  /*1800*/  ISETP.NE.U32.AND P1, PT, R4, 0x1, PT ;  /* 0x000000010400780c */ /* 0x000fd60003f25070 */
[C---:B------:R-:W-:Y:S01]  /*1810*/  @P0 R2UR UR4, R24.reuse ;  /* 0x00000000180402ca */ /* 0x040fe200000e0000 */
[--C-:B------:R-:W-:Y:S01]  /*1820*/  @P0 IMAD.WIDE.U32 R6, R9, 0x4, R18.reuse ;  /* 0x0000000409060825 */ /* 0x100fe200078e0012 */
[----:B------:R-:W-:Y:S02]  /*1830*/  @P0 R2UR UR5, R25 ;  /* 0x00000000190502ca */ /* 0x000fe400000e0000 */
[C---:B------:R-:W-:Y:S01]  /*1840*/  @P0 R2UR UR6, R24.reuse ;  /* 0x00000000180602ca */ /* 0x040fe200000e0000 */
[----:B------:R-:W-:Y:S01]  /*1850*/  @P0 VIADD R9, R9, 0x2 ;  /* 0x0000000209090836 */ /* 0x000fe20000000000 */
[----:B------:R-:W-:Y:S02]  /*1860*/  @P0 R2UR UR7, R25 ;  /* 0x00000000190702ca */ /* 0x000fe400000e0000 */
[----:B------:R-:W-:Y:S01]  /*1870*/  @!P1 R2UR UR8, R24 ;  /* 0x00000000180892ca */ /* 0x000fe200000e0000 */
[----:B------:R-:W-:Y:S01]  /*1880*/  @!P1 IMAD.WIDE.U32 R4, R9, 0x4, R18 ;  /* 0x0000000409049825 */ /* 0x000fe200078e0012 */
[----:B------:R-:W-:-:S05]  /*1890*/  @!P1 R2UR UR9, R25 ;  /* 0x00000000190992ca */ /* 0x000fca00000e0000 */
[----:B------:R3:W-:Y:S04]  /*18a0*/  @P0 ST.E desc[UR4][R6.64], R3 ;  /* 0x0000000306000985 */ /* 0x0007e8000c101904 */
[----:B------:R3:W-:Y:S04]  /*18b0*/  @P0 ST.E desc[UR6][R6.64+0x4], R3 ;  /* 0x0000040306000985 */ /* 0x0007e8000c101906 */
[----:B------:R3:W-:Y:S02]  /*18c0*/  @!P1 ST.E desc[UR8][R4.64], R3 ;  /* 0x0000000304009985 */ /* 0x0007e4000c101908 */
.L_x_4:
[----:B-1----:R-:W-:Y:S02]  /*18d0*/  R2UR UR4, R24 ;  /* 0x00000000180472ca */ /* 0x002fe400000e0000 */
[----:B------:R-:W-:Y:S02]  /*18e0*/  R2UR UR5, R25 ;  /* 0x00000000190572ca */ /* 0x000fe400000e0000 */
[----:B------:R-:W-:Y:S01]  /*18f0*/  ISETP.GE.AND P0, PT, R10, 0x2, PT ;  /* 0x000000020a00780c */ /* 0x000fe20003f06270 */
[----:B------:R-:W-:Y:S10]  /*1900*/  BSSY.RECONVERGENT B0, `(.L_x_19) ;  /* 0x0000093000007945 */ /* 0x000ff40003800200 */
[----:B------:R1:W5:Y:S02]  /*1910*/  LD.E R0, desc[UR4][R18.64] ;  /* 0x0000000412007980 */ /* 0x000364000c101900 */
[----:B------:R-:W-:Y:S05]  /*1920*/  @!P0 BRA `(.L_x_20) ;  /* 0x0000000800408947 */ /* 0x000fea0003800000 */
[----:B0-23--:R-:W-:Y:S01]  /*1930*/  VIADD R3, R10, 0xfffffffe ;  /* 0xfffffffe0a037836 */ /* 0x00dfe20000000000 */
[----:B------:R-:W-:Y:S01]  /*1940*/  BSSY.RECONVERGENT B1, `(.L_x_21) ;  /* 0x0000043000017945 */ /* 0x000fe20003800200 */
[----:B------:R-:W-:-:S03]  /*1950*/  IMAD.MOV.U32 R7, RZ, RZ, 0x1 ;  /* 0x00000001ff077424 */ /* 0x000fc600078e00ff */
[----:B------:R-:W-:Y:S02]  /*1960*/  ISETP.GE.U32.AND P0, PT, R3, 0xf, PT ;  /* 0x0000000f0300780c */ /* 0x000fe40003f06070 */
[----:B------:R-:W-:-:S04]  /*1970*/  IADD3 R3, PT, PT, R10, -0x1, RZ ;  /* 0xffffffff0a037810 */ /* 0x000fc80007ffe0ff */
[----:B------:R-:W-:-:S07]  /*1980*/  LOP3.LUT R8, R3, 0xf, RZ, 0xc0, !PT ;  /* 0x0000000f03087812 */ /* 0x000fce00078ec0ff */
[----:B------:R-:W-:Y:S05]  /*1990*/  @!P0 BRA `(.L_x_22) ;  /* 0x0000000000f48947 */ /* 0x000fea0003800000 */
[----:B------:R-:W-:Y:S01]  /*19a0*/  BSSY.RECONVERGENT B2, `(.L_x_22) ;  /* 0x000003c000027945 */ /* 0x000fe20003800200 */
[----:B------:R-:W-:Y:S01]  /*19b0*/  LOP3.LUT R6, R3, 0xfffffff0, RZ, 0xc0, !PT ;  /* 0xfffffff003067812 */ /* 0x000fe200078ec0ff */
[----:B------:R-:W-:-:S07]  /*19c0*/  IMAD.MOV.U32 R7, RZ, RZ, 0x1 ;  /* 0x00000001ff077424 */ /* 0x000fce00078e00ff */
.L_x_23:
[C---:B------:R-:W-:Y:S01]  /*19d0*/  R2UR UR4, R24.reuse ;  /* 0x00000000180472ca */ /* 0x040fe200000e0000 */
[----:B------:R-:W-:Y:S01]  /*19e0*/  IMAD.WIDE.U32 R4, R7, 0x4, R18 ;  /* 0x0000000407047825 */ /* 0x000fe200078e0012 */
[C---:B------:R-:W-:Y:S02]  /*19f0*/  R2UR UR5, R25.reuse ;  /* 0x00000000190572ca */ /* 0x040fe400000e0000 */
[----:B------:R-:W-:Y:S02]  /*1a00*/  R2UR UR6, R24 ;  /* 0x00000000180672ca */ /* 0x000fe400000e0000 */
[----:B------:R-:W-:-:S09]  /*1a10*/  R2UR UR7, R25 ;  /* 0x00000000190772ca */ /* 0x000fd200000e0000 */
[----:B------:R-:W2:Y:S04]  /*1a20*/  LD.E R9, desc[UR4][R4.64] ;  /* 0x0000000404097980 */ /* 0x000ea8000c101900 */
[----:B------:R-:W3:Y:S04]  /*1a30*/  LD.E R11, desc[UR6][R4.64+0x4] ;  /* 0x00000406040b7980 */ /* 0x000ee8000c101900 */
[----:B------:R-:W4:Y:S04]  /*1a40*/  LD.E R13, desc[UR4][R4.64+0x8] ;  /* 0x00000804040d7980 */ /* 0x000f28000c101900 */
        /* <DEDUP_REMOVED lines=12> */
[----:B------:R0:W4:Y:S02]  /*1b10*/  LD.E R45, desc[UR6][R4.64+0x3c] ;  /* 0x00003c06042d7980 */ /* 0x000124000c101900 */
[C---:B0-----:R-:W-:Y:S01]  /*1b20*/  IADD3 R5, PT, PT, R7.reuse, 0xf, RZ ;  /* 0x0000000f07057810 */ /* 0x041fe20007ffe0ff */
[----:B------:R-:W-:-:S03]  /*1b30*/  VIADD R7, R7, 0x10 ;  /* 0x0000001007077836 */ /* 0x000fc60000000000 */
[----:B------:R-:W-:Y:S02]  /*1b40*/  ISETP.NE.AND P1, PT, R5, R6, PT ;  /* 0x000000060500720c */ /* 0x000fe40003f25270 */
[----:B--2--5:R-:W-:-:S04]  /*1b50*/  FSETP.GT.AND P0, PT, R9, R0, PT ;  /* 0x000000000900720b */ /* 0x024fc80003f04000 */
[----:B------:R-:W-:-:S04]  /*1b60*/  FSEL R0, R9, R0, P0 ;  /* 0x0000000009007208 */ /* 0x000fc80000000000 */
[----:B---3--:R-:W-:-:S04]  /*1b70*/  FSETP.GT.AND P0, PT, R11, R0, PT ;  /* 0x000000000b00720b */ /* 0x008fc80003f04000 */
[----:B------:R-:W-:-:S04]  /*1b80*/  FSEL R0, R11, R0, P0 ;  /* 0x000000000b007208 */ /* 0x000fc80000000000 */
[----:B----4-:R-:W-:-:S04]  /*1b90*/  FSETP.GT.AND P0, PT, R13, R0, PT ;  /* 0x000000000d00720b */ /* 0x010fc80003f04000 */
[----:B------:R-:W-:-:S04]  /*1ba0*/  FSEL R0, R13, R0, P0 ;  /* 0x000000000d007208 */ /* 0x000fc80000000000 */
[----:B------:R-:W-:-:S04]  /*1bb0*/  FSETP.GT.AND P0, PT, R15, R0, PT ;  /* 0x000000000f00720b */ /* 0x000fc80003f04000 */
        /* <DEDUP_REMOVED lines=24> */
[----:B------:R-:W-:Y:S01]  /*1d40*/  FSEL R0, R45, R0, P0 ;  /* 0x000000002d007208 */ /* 0x000fe20000000000 */
[----:B------:R-:W-:Y:S08]  /*1d50*/  @P1 BRA `(.L_x_23) ;  /* 0xfffffffc001c1947 */ /* 0x000ff0000383ffff */
[----:B------:R-:W-:Y:S05]  /*1d60*/  BSYNC.RECONVERGENT B2 ;  /* 0x0000000000027941 */ /* 0x000fea0003800200 */
.L_x_22:
[----:B------:R-:W-:Y:S05]  /*1d70*/  BSYNC.RECONVERGENT B1 ;  /* 0x0000000000017941 */ /* 0x000fea0003800200 */
.L_x_21:
[----:B------:R-:W-:-:S13]  /*1d80*/  ISETP.NE.AND P0, PT, R8, RZ, PT ;  /* 0x000000ff0800720c */ /* 0x000fda0003f05270 */
[----:B------:R-:W-:Y:S05]  /*1d90*/  @!P0 BRA `(.L_x_20) ;  /* 0x0000000400248947 */ /* 0x000fea0003800000 */
[----:B------:R-:W-:Y:S01]  /*1da0*/  ISETP.GE.U32.AND P1, PT, R8, 0x8, PT ;  /* 0x000000080800780c */ /* 0x000fe20003f26070 */
[----:B------:R-:W-:Y:S01]  /*1db0*/  BSSY.RECONVERGENT B1, `(.L_x_24) ;  /* 0x0000022000017945 */ /* 0x000fe20003800200 */
[----:B------:R-:W-:-:S04]  /*1dc0*/  LOP3.LUT R6, R3, 0x7, RZ, 0xc0, !PT ;  /* 0x0000000703067812 */ /* 0x000fc800078ec0ff */
[----:B------:R-:W-:-:S07]  /*1dd0*/  ISETP.NE.AND P0, PT, R6, RZ, PT ;  /* 0x000000ff0600720c */ /* 0x000fce0003f05270 */
[----:B------:R-:W-:Y:S06]  /*1de0*/  @!P1 BRA `(.L_x_25) ;  /* 0x0000000000789947 */ /* 0x000fec0003800000 */
        /* <DEDUP_REMOVED lines=12> */
[----:B------:R-:W4:Y:S01]  /*1eb0*/  LD.E R29, desc[UR6][R4.64+0x1c] ;  /* 0x00001c06041d7980 */ /* 0x000f22000c101900 */
[----:B------:R-:W-:Y:S01]  /*1ec0*/  VIADD R7, R7, 0x8 ;  /* 0x0000000807077836 */ /* 0x000fe20000000000 */
        /* <DEDUP_REMOVED lines=15> */
[----:B------:R-:W-:-:S09]  /*1fc0*/  FSEL R0, R29, R0, P1 ;  /* 0x000000001d007208 */ /* 0x000fd20000800000 */
.L_x_25:
[----:B------:R-:W-:Y:S05]  /*1fd0*/  BSYNC.RECONVERGENT B1 ;  /* 0x0000000000017941 */ /* 0x000fea0003800200 */
.L_x_24:
        /* <DEDUP_REMOVED lines=14> */
[----:B------:R-:W4:Y:S01]  /*20c0*/  LD.E R15, desc[UR6][R4.64+0xc] ;  /* 0x00000c06040f7980 */ /* 0x000f22000c101900 */
[----:B------:R-:W-:-:S02]  /*20d0*/  IADD3 R7, PT, PT, R7, 0x4, RZ ;  /* 0x0000000407077810 */ /* 0x000fc40007ffe0ff */
[----:B--2--5:R-:W-:-:S04]  /*20e0*/  FSETP.GT.AND P1, PT, R9, R0, PT ;  /* 0x000000000900720b */ /* 0x024fc80003f24000 */
[----:B------:R-:W-:-:S04]  /*20f0*/  FSEL R0, R9, R0, P1 ;  /* 0x0000000009007208 */ /* 0x000fc80000800000 */
[----:B---3--:R-:W-:-:S04]  /*2100*/  FSETP.GT.AND P1, PT, R11, R0, PT ;  /* 0x000000000b00720b */ /* 0x008fc80003f24000 */
[----:B------:R-:W-:-:S04]  /*2110*/  FSEL R0, R11, R0, P1 ;  /* 0x000000000b007208 */ /* 0x000fc80000800000 */
[----:B----4-:R-:W-:-:S04]  /*2120*/  FSETP.GT.AND P1, PT, R13, R0, PT ;  /* 0x000000000d00720b */ /* 0x010fc80003f24000 */
[----:B------:R-:W-:-:S04]  /*2130*/  FSEL R0, R13, R0, P1 ;  /* 0x000000000d007208 */ /* 0x000fc80000800000 */
[----:B------:R-:W-:-:S04]  /*2140*/  FSETP.GT.AND P1, PT, R15, R0, PT ;  /* 0x000000000f00720b */ /* 0x000fc80003f24000 */
[----:B------:R-:W-:-:S09]  /*2150*/  FSEL R0, R15, R0, P1 ;  /* 0x000000000f007208 */ /* 0x000fd20000800000 */
.L_x_27:
[----:B------:R-:W-:Y:S05]  /*2160*/  BSYNC.RECONVERGENT B1 ;  /* 0x0000000000017941 */ /* 0x000fea0003800200 */
.L_x_26:
[----:B------:R-:W-:Y:S05]  /*2170*/  @!P0 BRA `(.L_x_20) ;  /* 0x00000000002c8947 */ /* 0x000fea0003800000 */
[----:B------:R-:W-:-:S07]  /*2180*/  IMAD.MOV.U32 R6, RZ, RZ, RZ ;  /* 0x000000ffff067224 */ /* 0x000fce00078e00ff */
.L_x_28:
[----:B------:R-:W-:Y:S01]  /*2190*/  R2UR UR4, R24 ;  /* 0x00000000180472ca */ /* 0x000fe200000e0000 */
[----:B------:R-:W-:Y:S01]  /*21a0*/  IMAD.WIDE.U32 R4, R7, 0x4, R18 ;  /* 0x0000000407047825 */ /* 0x000fe200078e0012 */
[----:B------:R-:W-:-:S13]  /*21b0*/  R2UR UR5, R25 ;  /* 0x00000000190572ca */ /* 0x000fda00000e0000 */
[----:B------:R-:W2:Y:S01]  /*21c0*/  LD.E R5, desc[UR4][R4.64] ;  /* 0x0000000404057980 */ /* 0x000ea2000c101900 */
[----:B------:R-:W-:Y:S01]  /*21d0*/  VIADD R6, R6, 0x1 ;  /* 0x0000000106067836 */ /* 0x000fe20000000000 */
[----:B------:R-:W-:-:S04]  /*21e0*/  IADD3 R7, PT, PT, R7, 0x1, RZ ;  /* 0x0000000107077810 */ /* 0x000fc80007ffe0ff */
[----:B------:R-:W-:Y:S02]  /*21f0*/  ISETP.NE.AND P1, PT, R6, R3, PT ;  /* 0x000000030600720c */ /* 0x000fe40003f25270 */
[----:B--2--5:R-:W-:-:S04]  /*2200*/  FSETP.GT.AND P0, PT, R5, R0, PT ;  /* 0x000000000500720b */ /* 0x024fc80003f04000 */
[----:B------:R-:W-:-:S07]  /*2210*/  FSEL R0, R5, R0, P0 ;  /* 0x0000000005007208 */ /* 0x000fce0000000000 */
[----:B------:R-:W-:Y:S05]  /*2220*/  @P1 BRA `(.L_x_28) ;  /* 0xfffffffc00d81947 */ /* 0x000fea000383ffff */
.L_x_20:
[----:B------:R-:W-:Y:S05]  /*2230*/  BSYNC.RECONVERGENT B0 ;  /* 0x0000000000007941 */ /* 0x000fea0003800200 */
.L_x_19:
[----:B0-23--:R-:W0:Y:S01]  /*2240*/  LDC R4, c[0x0][0x3a4] ;  /* 0x0000e900ff047b82 */ /* 0x00de220000000800 */
[----:B------:R-:W-:Y:S01]  /*2250*/  IMAD.MOV.U32 R3, RZ, RZ, RZ ;  /* 0x000000ffff037224 */ /* 0x000fe200078e00ff */
[----:B0-----:R-:W-:-:S13]  /*2260*/  ISETP.GE.AND P0, PT, R4, 0x1, PT ;  /* 0x000000010400780c */ /* 0x001fda0003f06270 */
[----:B------:R-:W-:Y:S05]  /*2270*/  @!P0 BRA `(.L_x_29) ;  /* 0x0000000c00bc8947 */ /* 0x000fea0003800000 */
[C---:B------:R-:W-:Y:S01]  /*2280*/  VIADD R3, R4.reuse, 0xffffffff ;  /* 0xffffffff04037836 */ /* 0x040fe20000000000 */
[----:B------:R-:W-:Y:S01]  /*2290*/  LOP3.LUT R20, R4, 0x7, RZ, 0xc0, !PT ;  /* 0x0000000704147812 */ /* 0x000fe200078ec0ff */
[----:B------:R-:W-:-:S03]  /*22a0*/  IMAD.MOV.U32 R7, RZ, RZ, RZ ;  /* 0x000000ffff077224 */ /* 0x000fc600078e00ff */
[----:B------:R-:W-:Y:S02]  /*22b0*/  ISETP.GE.U32.AND P0, PT, R3, 0x7, PT ;  /* 0x000000070300780c */ /* 0x000fe40003f06070 */
[----:B------:R-:W-:Y:S02]  /*22c0*/  ISETP.NE.AND P1, PT, R20, RZ, PT ;  /* 0x000000ff1400720c */ /* 0x000fe40003f25270 */
[----:B------:R-:W-:-:S09]  /*22d0*/  MOV R3, RZ ;  /* 0x000000ff00037202 */ /* 0x000fd20000000f00 */
[----:B------:R-:W-:Y:S05]  /*22e0*/  @!P0 BRA `(.L_x_30) ;  /* 0x0000000400c08947 */ /* 0x000fea0003800000 */
[----:B------:R-:W-:Y:S01]  /*22f0*/  HFMA2 R11, -RZ, RZ, 0, 0 ;  /* 0x00000000ff0b7431 */ /* 0x000fe200000001ff */
[----:B------:R-:W-:Y:S01]  /*2300*/  BSSY.RECONVERGENT B0, `(.L_x_30) ;  /* 0x000006e000007945 */ /* 0x000fe20003800200 */
[----:B------:R-:W-:Y:S01]  /*2310*/  LOP3.LUT R7, R4, 0x7ffffff8, RZ, 0xc0, !PT ;  /* 0x7ffffff804077812 */ /* 0x000fe200078ec0ff */
[----:B------:R-:W-:-:S07]  /*2320*/  IMAD.MOV.U32 R3, RZ, RZ, RZ ;  /* 0x000000ffff037224 */ /* 0x000fce00078e00ff */
.L_x_31:
[----:B------:R-:W-:Y:S01]  /*2330*/  R2UR UR4, R24 ;  /* 0x00000000180472ca */ /* 0x000fe200000e0000 */
[----:B------:R-:W-:Y:S01]  /*2340*/  IMAD.WIDE.U32 R4, R11, 0x4, R18 ;  /* 0x000000040b047825 */ /* 0x000fe200078e0012 */
[----:B------:R-:W-:-:S13]  /*2350*/  R2UR UR5, R25 ;  /* 0x00000000190572ca */ /* 0x000fda00000e0000 */
[----:B--2---:R-:W2:Y:S01]  /*2360*/  LD.E R9, desc[UR4][R4.64] ;  /* 0x0000000404097980 */ /* 0x004ea2000c101900 */
[----:B------:R-:W-:Y:S01]  /*2370*/  IMAD.MOV.U32 R6, RZ, RZ, 0x3bbb989d ;  /* 0x3bbb989dff067424 */ /* 0x000fe200078e00ff */
[----:B------:R-:W-:Y:S01]  /*2380*/  R2UR UR6, R24 ;  /* 0x00000000180672ca */ /* 0x000fe200000e0000 */
[----:B------:R-:W-:Y:S01]  /*2390*/  IMAD.MOV.U32 R10, RZ, RZ, 0x437c0000 ;  /* 0x437c0000ff0a7424 */ /* 0x000fe200078e00ff */
[----:B------:R-:W-:Y:S01]  /*23a0*/  R2UR UR7, R25 ;  /* 0x00000000190772ca */ /* 0x000fe200000e0000 */
[----:B--2--5:R-:W-:-:S04]  /*23b0*/  FADD R9, R9, -R0 ;  /* 0x8000000009097221 */ /* 0x024fc80000000000 */
[----:B------:R-:W-:-:S04]  /*23c0*/  FFMA.SAT R13, R9, R6, 0.5 ;  /* 0x3f000000090d7423 */ /* 0x000fc80000002006 */
[----:B------:R-:W-:-:S04]  /*23d0*/  FFMA.RM R13, R13, R10, 12582913 ;  /* 0x4b4000010d0d7423 */ /* 0x000fc8000000400a */
[C---:B------:R-:W-:Y:S01]  /*23e0*/  FADD R8, R13.reuse, -12583039 ;  /* 0xcb40007f0d087421 */ /* 0x040fe20000000000 */
[----:B------:R-:W-:-:S03]  /*23f0*/  SHF.L.U32 R12, R13, 0x17, RZ ;  /* 0x000000170d0c7819 */ /* 0x000fc600000006ff */
[----:B------:R-:W-:-:S04]  /*2400*/  FFMA R8, R9, 1.4426950216293334961, -R8 ;  /* 0x3fb8aa3b09087823 */ /* 0x000fc80000000808 */
[----:B------:R-:W-:-:S04]  /*2410*/  FFMA R14, R9, 1.925963033500011079e-08, R8 ;  /* 0x32a57060090e7823 */ /* 0x000fc80000000008 */
[----:B------:R-:W0:Y:S02]  /*2420*/  MUFU.EX2 R9, R14 ;  /* 0x0000000e00097308 */ /* 0x000e240000000800 */
[----:B0-----:R-:W-:Y:S01]  /*2430*/  FMUL R12, R12, R9 ;  /* 0x000000090c0c7220 */ /* 0x001fe20000400000 */
[----:B------:R-:W-:-:S05]  /*2440*/  IMAD.WIDE.U32 R8, R11, 0x4, R16 ;  /* 0x000000040b087825 */ /* 0x000fca00078e0010 */
[----:B------:R0:W-:Y:S04]  /*2450*/  ST.E desc[UR4][R8.64], R12 ;  /* 0x0000000c08007985 */ /* 0x0001e8000c101904 */
[----:B------:R-:W2:Y:S02]  /*2460*/  LD.E R13, desc[UR6][R4.64+0x4] ;  /* 0x00000406040d7980 */ /* 0x000ea4000c101900 */
[----:B--2---:R-:W-:-:S04]  /*2470*/  FADD R13, R13, -R0 ;  /* 0x800000000d0d7221 */ /* 0x004fc80000000000 */
[----:B------:R-:W-:-:S04]  /*2480*/  FFMA.SAT R15, R13, R6, 0.5 ;  /* 0x3f0000000d0f7423 */ /* 0x000fc80000002006 */
[----:B------:R-:W-:-:S04]  /*2490*/  FFMA.RM R15, R15, R10, 12582913 ;  /* 0x4b4000010f0f7423 */ /* 0x000fc8000000400a */
[----:B------:R-:W-:-:S04]  /*24a0*/  FADD R14, R15, -12583039 ;  /* 0xcb40007f0f0e7421 */ /* 0x000fc80000000000 */
[----:B------:R-:W-:-:S04]  /*24b0*/  FFMA R14, R13, 1.4426950216293334961, -R14 ;  /* 0x3fb8aa3b0d0e7823 */ /* 0x000fc8000000080e */
[----:B------:R-:W-:Y:S01]  /*24c0*/  FFMA R14, R13, 1.925963033500011079e-08, R14 ;  /* 0x32a570600d0e7823 */ /* 0x000fe2000000000e */
[----:B------:R-:W-:-:S05]  /*24d0*/  IMAD.SHL.U32 R13, R15, 0x800000, RZ ;  /* 0x008000000f0d7824 */ /* 0x000fca00078e00ff */
[----:B------:R-:W2:Y:S02]  /*24e0*/  MUFU.EX2 R14, R14 ;  /* 0x0000000e000e7308 */ /* 0x000ea40000000800 */
[----:B--2---:R-:W-:-:S05]  /*24f0*/  FMUL R13, R13, R14 ;  /* 0x0000000e0d0d7220 */ /* 0x004fca0000400000 */
[----:B------:R2:W-:Y:S04]  /*2500*/  ST.E desc[UR4][R8.64+0x4], R13 ;  /* 0x0000040d08007985 */ /* 0x0005e8000c101904 */
[----:B------:R-:W3:Y:S02]  /*2510*/  LD.E R15, desc[UR6][R4.64+0x8] ;  /* 0x00000806040f7980 */ /* 0x000ee4000c101900 */
[----:B---3--:R-:W-:-:S04]  /*2520*/  FADD R15, R15, -R0 ;  /* 0x800000000f0f7221 */ /* 0x008fc80000000000 */
[----:B------:R-:W-:-:S04]  /*2530*/  FFMA.SAT R21, R15, R6, 0.5 ;  /* 0x3f0000000f157423 */ /* 0x000fc80000002006 */
[----:B------:R-:W-:-:S04]  /*2540*/  FFMA.RM R21, R21, R10, 12582913 ;  /* 0x4b40000115157423 */ /* 0x000fc8000000400a */
[----:B------:R-:W-:-:S04]  /*2550*/  FADD R22, R21, -12583039 ;  /* 0xcb40007f15167421 */ /* 0x000fc80000000000 */
[----:B------:R-:W-:-:S04]  /*2560*/  FFMA R22, R15, 1.4426950216293334961, -R22 ;  /* 0x3fb8aa3b0f167823 */ /* 0x000fc80000000816 */
[----:B------:R-:W-:Y:S01]  /*2570*/  FFMA R22, R15, 1.925963033500011079e-08, R22 ;  /* 0x32a570600f167823 */ /* 0x000fe20000000016 */
[----:B------:R-:W-:-:S05]  /*2580*/  IMAD.SHL.U32 R15, R21, 0x800000, RZ ;  /* 0x00800000150f7824 */ /* 0x000fca00078e00ff */
[----:B------:R-:W3:Y:S02]  /*2590*/  MUFU.EX2 R22, R22 ;  /* 0x0000001600167308 */ /* 0x000ee40000000800 */
[----:B---3--:R-:W-:-:S05]  /*25a0*/  FMUL R15, R15, R22 ;  /* 0x000000160f0f7220 */ /* 0x008fca0000400000 */
        /* <DEDUP_REMOVED lines=8> */
[----:B------:R-:W-:-:S05]  /*2630*/  SHF.L.U32 R21, R23, 0x17, RZ ;  /* 0x0000001717157819 */ /* 0x000fca00000006ff */
        /* <DEDUP_REMOVED lines=29> */
[C---:B------:R-:W-:Y:S01]  /*2810*/  FADD R22, R31.reuse, -12583039 ;  /* 0xcb40007f1f167421 */ /* 0x040fe20000000000 */
[----:B------:R-:W-:-:S03]  /*2820*/  SHF.L.U32 R31, R31, 0x17, RZ ;  /* 0x000000171f1f7819 */ /* 0x000fc600000006ff */
[----:B------:R-:W-:-:S04]  /*2830*/  FFMA R22, R29, 1.4426950216293334961, -R22 ;  /* 0x3fb8aa3b1d167823 */ /* 0x000fc80000000816 */
[----:B------:R-:W-:-:S06]  /*2840*/  FFMA R22, R29, 1.925963033500011079e-08, R22 ;  /* 0x32a570601d167823 */ /* 0x000fcc0000000016 */
[----:B------:R-:W3:Y:S02]  /*2850*/  MUFU.EX2 R22, R22 ;  /* 0x0000001600167308 */ /* 0x000ee40000000800 */
[----:B---3--:R-:W-:-:S05]  /*2860*/  FMUL R31, R31, R22 ;  /* 0x000000161f1f7220 */ /* 0x008fca0000400000 */
[----:B------:R2:W-:Y:S04]  /*2870*/  ST.E desc[UR4][R8.64+0x18], R31 ;  /* 0x0000181f08007985 */ /* 0x0005e8000c101904 */
[----:B------:R-:W3:Y:S01]  /*2880*/  LD.E R5, desc[UR6][R4.64+0x1c] ;  /* 0x00001c0604057980 */ /* 0x000ee2000c101900 */
[----:B0-----:R-:W-:Y:S01]  /*2890*/  FADD R12, R12, R3 ;  /* 0x000000030c0c7221 */ /* 0x001fe20000000000 */
[----:B------:R-:W-:-:S03]  /*28a0*/  VIADD R11, R11, 0x8 ;  /* 0x000000080b0b7836 */ /* 0x000fc60000000000 */
[----:B------:R-:W-:Y:S02]  /*28b0*/  FADD R12, R12, R13 ;  /* 0x0000000d0c0c7221 */ /* 0x000fe40000000000 */
[----:B------:R-:W-:Y:S02]  /*28c0*/  ISETP.NE.AND P0, PT, R11, R7, PT ;  /* 0x000000070b00720c */ /* 0x000fe40003f05270 */
[----:B------:R-:W-:-:S04]  /*28d0*/  FADD R12, R12, R15 ;  /* 0x0000000f0c0c7221 */ /* 0x000fc80000000000 */
[----:B------:R-:W-:-:S04]  /*28e0*/  FADD R12, R12, R21 ;  /* 0x000000150c0c7221 */ /* 0x000fc80000000000 */
[----:B------:R-:W-:-:S04]  /*28f0*/  FADD R12, R12, R23 ;  /* 0x000000170c0c7221 */ /* 0x000fc80000000000 */
[----:B------:R-:W-:-:S04]  /*2900*/  FADD R12, R12, R27 ;  /* 0x0000001b0c0c7221 */ /* 0x000fc80000000000 */
[----:B------:R-:W-:Y:S01]  /*2910*/  FADD R12, R12, R31 ;  /* 0x0000001f0c0c7221 */ /* 0x000fe20000000000 */
[----:B---3--:R-:W-:-:S04]  /*2920*/  FADD R29, R5, -R0 ;  /* 0x80000000051d7221 */ /* 0x008fc80000000000 */
[----:B------:R-:W-:-:S04]  /*2930*/  FFMA.SAT R33, R29, R6, 0.5 ;  /* 0x3f0000001d217423 */ /* 0x000fc80000002006 */
[----:B------:R-:W-:-:S04]  /*2940*/  FFMA.RM R33, R33, R10, 12582913 ;  /* 0x4b40000121217423 */ /* 0x000fc8000000400a */
[C---:B------:R-:W-:Y:S01]  /*2950*/  FADD R6, R33.reuse, -12583039 ;  /* 0xcb40007f21067421 */ /* 0x040fe20000000000 */
[----:B------:R-:W-:-:S03]  /*2960*/  IMAD.SHL.U32 R33, R33, 0x800000, RZ ;  /* 0x0080000021217824 */ /* 0x000fc600078e00ff */
[----:B------:R-:W-:-:S04]  /*2970*/  FFMA R6, R29, 1.4426950216293334961, -R6 ;  /* 0x3fb8aa3b1d067823 */ /* 0x000fc80000000806 */
[----:B------:R-:W-:-:S06]  /*2980*/  FFMA R6, R29, 1.925963033500011079e-08, R6 ;  /* 0x32a570601d067823 */ /* 0x000fcc0000000006 */
[----:B------:R-:W0:Y:S02]  /*2990*/  MUFU.EX2 R6, R6 ;  /* 0x0000000600067308 */ /* 0x000e240000000800 */
[----:B0-----:R-:W-:-:S04]  /*29a0*/  FMUL R33, R33, R6 ;  /* 0x0000000621217220 */ /* 0x001fc80000400000 */
[----:B------:R-:W-:Y:S01]  /*29b0*/  FADD R3, R12, R33 ;  /* 0x000000210c037221 */ /* 0x000fe20000000000 */
[----:B------:R2:W-:Y:S01]  /*29c0*/  ST.E desc[UR4][R8.64+0x1c], R33 ;  /* 0x00001c2108007985 */ /* 0x0005e2000c101904 */
[----:B------:R-:W-:Y:S05]  /*29d0*/  @P0 BRA `(.L_x_31) ;  /* 0xfffffff800540947 */ /* 0x000fea000383ffff */
[----:B------:R-:W-:Y:S05]  /*29e0*/  BSYNC.RECONVERGENT B0 ;  /* 0x0000000000007941 */ /* 0x000fea0003800200 */
.L_x_30:
[----:B------:R-:W-:Y:S05]  /*29f0*/  @!P1 BRA `(.L_x_29) ;  /* 0x0000000400dc9947 */ /* 0x000fea0003800000 */
[----:B------:R-:W0:Y:S01]  /*2a00*/  LDCU UR4, c[0x0][0x3a4] ;  /* 0x00007480ff0477ac */ /* 0x000e220008000800 */
[----:B------:R-:W-:Y:S01]  /*2a10*/  ISETP.GE.U32.AND P0, PT, R20, 0x4, PT ;  /* 0x000000041400780c */ /* 0x000fe20003f06070 */
[----:B0-----:R-:W-:-:S04]  /*2a20*/  ULOP3.LUT UR5, UR4, 0x3, URZ, 0xc0, !UPT ;  /* 0x0000000304057892 */ /* 0x001fc8000f8ec0ff */
[----:B------:R-:W-:-:S08]  /*2a30*/  UISETP.NE.AND UP0, UPT, UR5, URZ, UPT ;  /* 0x000000ff0500728c */ /* 0x000fd0000bf05270 */
[----:B------:R-:W-:Y:S05]  /*2a40*/  @!P0 BRA `(.L_x_32) ;  /* 0x0000000000e48947 */ /* 0x000fea0003800000 */
[----:B------:R-:W-:Y:S01]  /*2a50*/  R2UR UR6, R24 ;  /* 0x00000000180672ca */ /* 0x000fe200000e0000 */
[----:B------:R-:W-:Y:S01]  /*2a60*/  IMAD.WIDE.U32 R4, R7, 0x4, R18 ;  /* 0x0000000407047825 */ /* 0x000fe200078e0012 */
[----:B------:R-:W-:-:S13]  /*2a70*/  R2UR UR7, R25 ;  /* 0x00000000190772ca */ /* 0x000fda00000e0000 */
[----:B--2---:R-:W2:Y:S01]  /*2a80*/  LD.E R9, desc[UR6][R4.64] ;  /* 0x0000000604097980 */ /* 0x004ea2000c101900 */
[----:B------:R-:W-:Y:S01]  /*2a90*/  MOV R6, 0x3bbb989d ;  /* 0x3bbb989d00067802 */ /* 0x000fe20000000f00 */
[----:B------:R-:W-:Y:S01]  /*2aa0*/  IMAD.MOV.U32 R10, RZ, RZ, 0x437c0000 ;  /* 0x437c0000ff0a7424 */ /* 0x000fe200078e00ff */
[----:B------:R-:W-:Y:S02]  /*2ab0*/  R2UR UR8, R24 ;  /* 0x00000000180872ca */ /* 0x000fe400000e0000 */
[----:B------:R-:W-:Y:S01]  /*2ac0*/  R2UR UR9, R25 ;  /* 0x00000000190972ca */ /* 0x000fe200000e0000 */
[----:B--2--5:R-:W-:-:S04]  /*2ad0*/  FADD R9, R9, -R0 ;  /* 0x8000000009097221 */ /* 0x024fc80000000000 */
[----:B------:R-:W-:-:S04]  /*2ae0*/  FFMA.SAT R11, R9, R6, 0.5 ;  /* 0x3f000000090b7423 */ /* 0x000fc80000002006 */
[----:B------:R-:W-:-:S04]  /*2af0*/  FFMA.RM R11, R11, R10, 12582913 ;  /* 0x4b4000010b0b7423 */ /* 0x000fc8000000400a */
[C---:B------:R-:W-:Y:S01]  /*2b00*/  FADD R8, R11.reuse, -12583039 ;  /* 0xcb40007f0b087421 */ /* 0x040fe20000000000 */
[----:B------:R-:W-:-:S03]  /*2b10*/  IMAD.SHL.U32 R11, R11, 0x800000, RZ ;  /* 0x008000000b0b7824 */ /* 0x000fc600078e00ff */
[----:B------:R-:W-:-:S04]  /*2b20*/  FFMA R8, R9, 1.4426950216293334961, -R8 ;  /* 0x3fb8aa3b09087823 */ /* 0x000fc80000000808 */
[----:B------:R-:W-:Y:S01]  /*2b30*/  FFMA R12, R9, 1.925963033500011079e-08, R8 ;  /* 0x32a57060090c7823 */ /* 0x000fe20000000008 */
[----:B------:R-:W-:-:S05]  /*2b40*/  IMAD.WIDE.U32 R8, R7, 0x4, R16 ;  /* 0x0000000407087825 */ /* 0x000fca00078e0010 */
[----:B------:R-:W0:Y:S02]  /*2b50*/  MUFU.EX2 R12, R12 ;  /* 0x0000000c000c7308 */ /* 0x000e240000000800 */
[----:B0-----:R-:W-:-:S05]  /*2b60*/  FMUL R11, R11, R12 ;  /* 0x0000000c0b0b7220 */ /* 0x001fca0000400000 */
[----:B------:R0:W-:Y:S04]  /*2b70*/  ST.E desc[UR6][R8.64], R11 ;  /* 0x0000000b08007985 */ /* 0x0001e8000c101906 */
[----:B------:R-:W2:Y:S02]  /*2b80*/  LD.E R13, desc[UR8][R4.64+0x4] ;  /* 0x00000408040d7980 */ /* 0x000ea4000c101900 */
[----:B--2---:R-:W-:-:S04]  /*2b90*/  FADD R13, R13, -R0 ;  /* 0x800000000d0d7221 */ /* 0x004fc80000000000 */
[----:B------:R-:W-:-:S04]  /*2ba0*/  FFMA.SAT R15, R13, R6, 0.5 ;  /* 0x3f0000000d0f7423 */ /* 0x000fc80000002006 */
[----:B------:R-:W-:-:S04]  /*2bb0*/  FFMA.RM R15, R15, R10, 12582913 ;  /* 0x4b4000010f0f7423 */ /* 0x000fc8000000400a */
[C---:B------:R-:W-:Y:S01]  /*2bc0*/  FADD R12, R15.reuse, -12583039 ;  /* 0xcb40007f0f0c7421 */ /* 0x040fe20000000000 */
[----:B------:R-:W-:-:S03]  /*2bd0*/  SHF.L.U32 R15, R15, 0x17, RZ ;  /* 0x000000170f0f7819 */ /* 0x000fc600000006ff */
[----:B------:R-:W-:-:S04]  /*2be0*/  FFMA R12, R13, 1.4426950216293334961, -R12 ;  /* 0x3fb8aa3b0d0c7823 */ /* 0x000fc8000000080c */
[----:B------:R-:W-:-:S06]  /*2bf0*/  FFMA R12, R13, 1.925963033500011079e-08, R12 ;  /* 0x32a570600d0c7823 */ /* 0x000fcc000000000c */
[----:B------:R-:W2:Y:S02]  /*2c00*/  MUFU.EX2 R12, R12 ;  /* 0x0000000c000c7308 */ /* 0x000ea40000000800 */
[----:B--2---:R-:W-:-:S05]  /*2c10*/  FMUL R15, R15, R12 ;  /* 0x0000000c0f0f7220 */ /* 0x004fca0000400000 */
[----:B------:R0:W-:Y:S04]  /*2c20*/  ST.E desc[UR6][R8.64+0x4], R15 ;  /* 0x0000040f08007985 */ /* 0x0001e8000c101906 */
[----:B------:R-:W2:Y:S02]  /*2c30*/  LD.E R13, desc[UR8][R4.64+0x8] ;  /* 0x00000808040d7980 */ /* 0x000ea4000c101900 */
[----:B--2---:R-:W-:-:S04]  /*2c40*/  FADD R13, R13, -R0 ;  /* 0x800000000d0d7221 */ /* 0x004fc80000000000 */
[----:B------:R-:W-:-:S04]  /*2c50*/  FFMA.SAT R21, R13, R6, 0.5 ;  /* 0x3f0000000d157423 */ /* 0x000fc80000002006 */
[----:B------:R-:W-:-:S04]  /*2c60*/  FFMA.RM R21, R21, R10, 12582913 ;  /* 0x4b40000115157423 */ /* 0x000fc8000000400a */
[C---:B------:R-:W-:Y:S01]  /*2c70*/  FADD R14, R21.reuse, -12583039 ;  /* 0xcb40007f150e7421 */ /* 0x040fe20000000000 */
[----:B------:R-:W-:-:S03]  /*2c80*/  IMAD.SHL.U32 R21, R21, 0x800000, RZ ;  /* 0x0080000015157824 */ /* 0x000fc600078e00ff */
[----:B------:R-:W-:-:S04]  /*2c90*/  FFMA R14, R13, 1.4426950216293334961, -R14 ;  /* 0x3fb8aa3b0d0e7823 */ /* 0x000fc8000000080e */
[----:B------:R-:W-:-:S06]  /*2ca0*/  FFMA R14, R13, 1.925963033500011079e-08, R14 ;  /* 0x32a570600d0e7823 */ /* 0x000fcc000000000e */
[----:B------:R-:W2:Y:S02]  /*2cb0*/  MUFU.EX2 R14, R14 ;  /* 0x0000000e000e7308 */ /* 0x000ea40000000800 */
[----:B--2---:R-:W-:-:S05]  /*2cc0*/  FMUL R21, R21, R14 ;  /* 0x0000000e15157220 */ /* 0x004fca0000400000 */
[----:B------:R0:W-:Y:S04]  /*2cd0*/  ST.E desc[UR6][R8.64+0x8], R21 ;  /* 0x0000081508007985 */ /* 0x0001e8000c101906 */
[----:B------:R-:W2:Y:S01]  /*2ce0*/  LD.E R5, desc[UR8][R4.64+0xc] ;  /* 0x00000c0804057980 */ /* 0x000ea2000c101900 */
[----:B------:R-:W-:Y:S01]  /*2cf0*/  FADD R3, R3, R11 ;  /* 0x0000000b03037221 */ /* 0x000fe20000000000 */
[----:B------:R-:W-:-:S03]  /*2d00*/  IADD3 R7, PT, PT, R7, 0x4, RZ ;  /* 0x0000000407077810 */ /* 0x000fc60007ffe0ff */
[----:B------:R-:W-:-:S04]  /*2d10*/  FADD R3, R3, R15 ;  /* 0x0000000f03037221 */ /* 0x000fc80000000000 */
[----:B------:R-:W-:Y:S01]  /*2d20*/  FADD R3, R3, R21 ;  /* 0x0000001503037221 */ /* 0x000fe20000000000 */
        /* <DEDUP_REMOVED lines=8> */
[----:B--2---:R-:W-:-:S04]  /*2db0*/  FMUL R23, R23, R6 ;  /* 0x0000000617177220 */ /* 0x004fc80000400000 */
[----:B------:R-:W-:Y:S01]  /*2dc0*/  FADD R3, R3, R23 ;  /* 0x0000001703037221 */ /* 0x000fe20000000000 */
[----:B------:R0:W-:Y:S06]  /*2dd0*/  ST.E desc[UR6][R8.64+0xc], R23 ;  /* 0x00000c1708007985 */ /* 0x0001ec000c101906 */
.L_x_32:
[----:B------:R-:W-:Y:S05]  /*2de0*/  BRA.U !UP0, `(.L_x_29) ;  /* 0x0000000108e07547 */ /* 0x000fea000b800000 */
[----:B------:R-:W-:Y:S02]  /*2df0*/  UISETP.NE.AND UP0, UPT, UR5, 0x1, UPT ;  /* 0x000000010500788c */ /* 0x000fe4000bf05270 */
[----:B------:R-:W-:-:S04]  /*2e00*/  ULOP3.LUT UR4, UR4, 0x1, URZ, 0xc0, !UPT ;  /* 0x0000000104047892 */ /* 0x000fc8000f8ec0ff */
[----:B------:R-:W-:-:S03]  /*2e10*/  UISETP.NE.U32.AND UP1, UPT, UR4, 0x1, UPT ;  /* 0x000000010400788c */ /* 0x000fc6000bf25070 */
[----:B------:R-:W-:Y:S08]  /*2e20*/  BRA.U !UP0, `(.L_x_33) ;  /* 0x0000000108847547 */ /* 0x000ff0000b800000 */
[----:B------:R-:W-:Y:S01]  /*2e30*/  R2UR UR4, R24 ;  /* 0x00000000180472ca */ /* 0x000fe200000e0000 */
[----:B------:R-:W-:Y:S01]  /*2e40*/  IMAD.WIDE.U32 R4, R7, 0x4, R18 ;  /* 0x0000000407047825 */ /* 0x000fe200078e0012 */
[----:B------:R-:W-:-:S13]  /*2e50*/  R2UR UR5, R25 ;  /* 0x00000000190572ca */ /* 0x000fda00000e0000 */
[----:B0-2---:R-:W2:Y:S01]  /*2e60*/  LD.E R9, desc[UR4][R4.64] ;  /* 0x0000000404097980 */ /* 0x005ea2000c101900 */
        /* <DEDUP_REMOVED lines=15> */
[----:B------:R-:W2:Y:S01]  /*2f60*/  LD.E R5, desc[UR6][R4.64+0x4] ;  /* 0x0000040604057980 */ /* 0x000ea2000c101900 */
[----:B------:R-:W-:Y:S01]  /*2f70*/  FADD R3, R3, R6 ;  /* 0x0000000603037221 */ /* 0x000fe20000000000 */
[----:B------:R-:W-:Y:S02]  /*2f80*/  VIADD R7, R7, 0x2 ;  /* 0x0000000207077836 */ /* 0x000fe40000000000 */
[----:B--2---:R-:W-:-:S04]  /*2f90*/  FADD R11, R5, -R0 ;  /* 0x80000000050b7221 */ /* 0x004fc80000000000 */
[----:B------:R-:W-:-:S04]  /*2fa0*/  FFMA.SAT R12, R11, R12, 0.5 ;  /* 0x3f0000000b0c7423 */ /* 0x000fc8000000200c */
[----:B------:R-:W-:-:S04]  /*2fb0*/  FFMA.RM R12, R12, R13, 12582913 ;  /* 0x4b4000010c0c7423 */ /* 0x000fc8000000400d */
[C---:B------:R-:W-:Y:S01]  /*2fc0*/  FADD R10, R12.reuse, -12583039 ;  /* 0xcb40007f0c0a7421 */ /* 0x040fe20000000000 */
[----:B------:R-:W-:-:S03]  /*2fd0*/  IMAD.SHL.U32 R12, R12, 0x800000, RZ ;  /* 0x008000000c0c7824 */ /* 0x000fc600078e00ff */
[----:B------:R-:W-:-:S04]  /*2fe0*/  FFMA R10, R11, 1.4426950216293334961, -R10 ;  /* 0x3fb8aa3b0b0a7823 */ /* 0x000fc8000000080a */
[----:B------:R-:W-:-:S04]  /*2ff0*/  FFMA R10, R11, 1.925963033500011079e-08, R10 ;  /* 0x32a570600b0a7823 */ /* 0x000fc8000000000a */
[----:B------:R-:W0:Y:S02]  /*3000*/  MUFU.EX2 R11, R10 ;  /* 0x0000000a000b7308 */ /* 0x000e240000000800 */
[----:B0-----:R-:W-:-:S04]  /*3010*/  FMUL R11, R12, R11 ;  /* 0x0000000b0c0b7220 */ /* 0x001fc80000400000 */
[----:B------:R-:W-:Y:S01]  /*3020*/  FADD R3, R3, R11 ;  /* 0x0000000b03037221 */ /* 0x000fe20000000000 */
[----:B------:R3:W-:Y:S06]  /*3030*/  ST.E desc[UR4][R8.64+0x4], R11 ;  /* 0x0000040b08007985 */ /* 0x0007ec000c101904 */
.L_x_33:
[----:B------:R-:W-:Y:S05]  /*3040*/  BRA.U UP1, `(.L_x_29) ;  /* 0x0000000101487547 */ /* 0x000fea000b800000 */
[----:B------:R-:W-:Y:S01]  /*3050*/  R2UR UR4, R24 ;  /* 0x00000000180472ca */ /* 0x000fe200000e0000 */
[----:B------:R-:W-:Y:S01]  /*3060*/  IMAD.WIDE.U32 R4, R7, 0x4, R18 ;  /* 0x0000000407047825 */ /* 0x000fe200078e0012 */
[----:B------:R-:W-:-:S13]  /*3070*/  R2UR UR5, R25 ;  /* 0x00000000190572ca */ /* 0x000fda00000e0000 */
[----:B------:R-:W4:Y:S01]  /*3080*/  LD.E R5, desc[UR4][R4.64] ;  /* 0x0000000404057980 */ /* 0x000f22000c101900 */
[----:B0-23--:R-:W-:Y:S02]  /*3090*/  HFMA2 R9, -RZ, RZ, 0.96630859375, -0.0022525787353515625 ;  /* 0x3bbb989dff097431 */ /* 0x00dfe400000001ff */
[----:B------:R-:W-:Y:S02]  /*30a0*/  IMAD.MOV.U32 R11, RZ, RZ, 0x437c0000 ;  /* 0x437c0000ff0b7424 */ /* 0x000fe400078e00ff */
[----:B----45:R-:W-:Y:S01]  /*30b0*/  FADD R0, R5, -R0 ;  /* 0x8000000005007221 */ /* 0x030fe20000000000 */
[----:B------:R-:W-:-:S04]  /*30c0*/  IMAD.WIDE.U32 R4, R7, 0x4, R16 ;  /* 0x0000000407047825 */ /* 0x000fc800078e0010 */
        /* <DEDUP_REMOVED lines=9> */
[----:B------:R4:W-:Y:S06]  /*3160*/  ST.E desc[UR4][R4.64], R6 ;  /* 0x0000000604007985 */ /* 0x0009ec000c101904 */
.L_x_29:
[----:B-----5:R-:W1:Y:S02]  /*3170*/  LDC R0, c[0x0][0x3a4] ;  /* 0x0000e900ff007b82 */ /* 0x020e640000000800 */
[----:B-1----:R-:W-:-:S13]  /*3180*/  ISETP.GE.AND P0, PT, R0, 0x1, PT ;  /* 0x000000010000780c */ /* 0x002fda0003f06270 */
[----:B------:R-:W-:Y:S05]  /*3190*/  @!P0 BRA `(.L_x_34) ;  /* 0x0000002000e08947 */ /* 0x000fea0003800000 */
[C---:B----4-:R-:W-:Y:S01]  /*31a0*/  IADD3 R4, PT, PT, R0.reuse, -0x1, RZ ;  /* 0xffffffff00047810 */ /* 0x050fe20007ffe0ff */
[----:B------:R-:W-:Y:S01]  /*31b0*/  IMAD.MOV.U32 R7, RZ, RZ, RZ ;  /* 0x000000ffff077224 */ /* 0x000fe200078e00ff */
[----:B0-23--:R-:W-:Y:S02]  /*31c0*/  LOP3.LUT R9, R0, 0xf, RZ, 0xc0, !PT ;  /* 0x0000000f00097812 */ /* 0x00dfe400078ec0ff */
[----:B------:R-:W-:-:S13]  /*31d0*/  ISETP.GE.U32.AND P0, PT, R4, 0xf, PT ;  /* 0x0000000f0400780c */ /* 0x000fda0003f06070 */
[----:B------:R-:W-:Y:S05]  /*31e0*/  @!P0 BRA `(.L_x_35) ;  /* 0x0000001000a48947 */ /* 0x000fea0003800000 */
[----:B------:R-:W-:Y:S01]  /*31f0*/  BSSY.RECONVERGENT B2, `(.L_x_35) ;  /* 0x0000128000027945 */ /* 0x000fe20003800200 */
[----:B------:R-:W-:Y:S01]  /*3200*/  LOP3.LUT R7, R0, 0x7ffffff0, RZ, 0xc0, !PT ;  /* 0x7ffffff000077812 */ /* 0x000fe200078ec0ff */
[----:B------:R-:W-:-:S07]  /*3210*/  IMAD.MOV.U32 R6, RZ, RZ, RZ ;  /* 0x000000ffff067224 */ /* 0x000fce00078e00ff */
.L_x_68:
[----:B------:R-:W-:Y:S01]  /*3220*/  R2UR UR4, R24 ;  /* 0x00000000180472ca */ /* 0x000fe200000e0000 */
[----:B0-----:R-:W-:Y:S01]  /*3230*/  IMAD.WIDE.U32 R4, R6, 0x4, R16 ;  /* 0x0000000406047825 */ /* 0x001fe200078e0010 */
[----:B------:R-:W-:-:S13]  /*3240*/  R2UR UR5, R25 ;  /* 0x00000000190572ca */ /* 0x000fda00000e0000 */
[----:B------:R-:W2:Y:S01]  /*3250*/  LD.E R0, desc[UR4][R4.64] ;  /* 0x0000000404007980 */ /* 0x000ea2000c101900 */
[----:B------:R-:W0:Y:S01]  /*3260*/  MUFU.RCP R8, R3 ;  /* 0x0000000300087308 */ /* 0x000e220000001000 */
[----:B------:R-:W-:Y:S01]  /*3270*/  BSSY.RECONVERGENT B3, `(.L_x_36) ;  /* 0x000000b000037945 */ /* 0x000fe20003800200 */
[----:B0-----:R-:W-:-:S04]  /*3280*/  FFMA R11, R8, -R3, 1 ;  /* 0x3f800000080b7423 */ /* 0x001fc80000000803 */
[----:B------:R-:W-:Y:S02]  /*3290*/  FFMA R11, R8, R11, R8 ;  /* 0x0000000b080b7223 */ /* 0x000fe40000000008 */
[----:B--2---:R-:W0:Y:S02]  /*32a0*/  FCHK P0, R0, R3 ;  /* 0x0000000300007302 */ /* 0x004e240000000000 */
[----:B------:R-:W-:-:S04]  /*32b0*/  FFMA R8, R0, R11, RZ ;  /* 0x0000000b00087223 */ /* 0x000fc800000000ff */
[----:B------:R-:W-:-:S04]  /*32c0*/  FFMA R10, R8, -R3, R0 ;  /* 0x80000003080a7223 */ /* 0x000fc80000000000 */
[----:B------:R-:W-:Y:S01]  /*32d0*/  FFMA R11, R11, R10, R8 ;  /* 0x0000000a0b0b7223 */ /* 0x000fe20000000008 */
[----:B0-----:R-:W-:Y:S06]  /*32e0*/  @!P0 BRA `(.L_x_37) ;  /* 0x00000000000c8947 */ /* 0x001fec0003800000 */
[----:B------:R-:W-:-:S07]  /*32f0*/  MOV R12, 0x3310 ;  /* 0x00003310000c7802 */ /* 0x000fce0000000f00 */
[----:B------:R-:W-:Y:S05]  /*3300*/  CALL.REL.NOINC `($__internal_1_$__cuda_sm3x_div_rn_noftz_f32_slowpath) ;  /* 0x0000003800ec7944 */ /* 0x000fea0003c00000 */
[----:B------:R-:W-:-:S07]  /*3310*/  MOV R11, R0 ;  /* 0x00000000000b7202 */ /* 0x000fce0000000f00 */
.L_x_37:
[----:B------:R-:W-:Y:S05]  /*3320*/  BSYNC.RECONVERGENT B3 ;  /* 0x0000000000037941 */ /* 0x000fea0003800200 */
.L_x_36:
[----:B------:R-:W-:Y:S02]  /*3330*/  R2UR UR4, R24 ;  /* 0x00000000180472ca */ /* 0x000fe400000e0000 */
[----:B------:R-:W-:-:S13]  /*3340*/  R2UR UR5, R25 ;  /* 0x00000000190572ca */ /* 0x000fda00000e0000 */
[----:B------:R-:W2:Y:S01]  /*3350*/  LD.E R15, desc[UR4][R4.64+0x4] ;  /* 0x00000404040f7980 */ /* 0x000ea2000c101900 */
[----:B------:R-:W0:Y:S01]  /*3360*/  MUFU.RCP R0, R3 ;  /* 0x0000000300007308 */ /* 0x000e220000001000 */
[----:B------:R-:W-:Y:S02]  /*3370*/  BSSY.RECONVERGENT B3, `(.L_x_38) ;  /* 0x000000d000037945 */ /* 0x000fe40003800200 */
[----:B------:R1:W-:Y:S01]  /*3380*/  ST.E desc[UR4][R4.64], R11 ;  /* 0x0000000b04007985 */ /* 0x0003e2000c101904 */
[----:B0-----:R-:W-:-:S04]  /*3390*/  FFMA R13, R0, -R3, 1 ;  /* 0x3f800000000d7423 */ /* 0x001fc80000000803 */
[----:B------:R-:W-:Y:S01]  /*33a0*/  FFMA R0, R0, R13, R0 ;  /* 0x0000000d00007223 */ /* 0x000fe20000000000 */
[----:B--2---:R-:W0:Y:S03]  /*33b0*/  FCHK P0, R15, R3 ;  /* 0x000000030f007302 */ /* 0x004e260000000000 */
[----:B------:R-:W-:-:S04]  /*33c0*/  FFMA R8, R0, R15, RZ ;  /* 0x0000000f00087223 */ /* 0x000fc800000000ff */
[----:B------:R-:W-:-:S04]  /*33d0*/  FFMA R13, R8, -R3, R15 ;  /* 0x80000003080d7223 */ /* 0x000fc8000000000f */
[----:B------:R-:W-:Y:S01]  /*33e0*/  FFMA R13, R0, R13, R8 ;  /* 0x0000000d000d7223 */ /* 0x000fe20000000008 */
[----:B01----:R-:W-:Y:S06]  /*33f0*/  @!P0 BRA `(.L_x_39) ;  /* 0x0000000000108947 */ /* 0x003fec0003800000 */
[----:B------:R-:W-:Y:S01]  /*3400*/  IMAD.MOV.U32 R0, RZ, RZ, R15 ;  /* 0x000000ffff007224 */ /* 0x000fe200078e000f */
[----:B------:R-:W-:-:S07]  /*3410*/  MOV R12, 0x3430 ;  /* 0x00003430000c7802 */ /* 0x000fce0000000f00 */
[----:B------:R-:W-:Y:S05]  /*3420*/  CALL.REL.NOINC `($__internal_1_$__cuda_sm3x_div_rn_noftz_f32_slowpath) ;  /* 0x0000003800a47944 */ /* 0x000fea0003c00000 */
[----:B------:R-:W-:-:S07]  /*3430*/  IMAD.MOV.U32 R13, RZ, RZ, R0 ;  /* 0x000000ffff0d7224 */ /* 0x000fce00078e0000 */
.L_x_39:
[----:B------:R-:W-:Y:S05]  /*3440*/  BSYNC.RECONVERGENT B3 ;  /* 0x0000000000037941 */ /* 0x000fea0003800200 */
.L_x_38:
        /* <DEDUP_REMOVED lines=13> */
[----:B------:R-:W-:Y:S02]  /*3520*/  MOV R0, R15 ;  /* 0x0000000f00007202 */ /* 0x000fe40000000f00 */
[----:B------:R-:W-:-:S07]  /*3530*/  MOV R12, 0x3550 ;  /* 0x00003550000c7802 */ /* 0x000fce0000000f00 */
[----:B------:R-:W-:Y:S05]  /*3540*/  CALL.REL.NOINC `($__internal_1_$__cuda_sm3x_div_rn_noftz_f32_slowpath) ;  /* 0x00000038005c7944 */ /* 0x000fea0003c00000 */
[----:B------:R-:W-:-:S07]  /*3550*/  IMAD.MOV.U32 R11, RZ, RZ, R0 ;  /* 0x000000ffff0b7224 */ /* 0x000fce00078e0000 */
.L_x_41:
[----:B------:R-:W-:Y:S05]  /*3560*/  BSYNC.RECONVERGENT B3 ;  /* 0x0000000000037941 */ /* 0x000fea0003800200 */
.L_x_40:
        /* <DEDUP_REMOVED lines=16> */
[----:B------:R-:W-:-:S07]  /*3670*/  MOV R13, R0 ;  /* 0x00000000000d7202 */ /* 0x000fce0000000f00 */
.L_x_43:
[----:B------:R-:W-:Y:S05]  /*3680*/  BSYNC.RECONVERGENT B3 ;  /* 0x0000000000037941 */ /* 0x000fea0003800200 */
.L_x_42:
        /* <DEDUP_REMOVED lines=17> */
.L_x_45:
[----:B------:R-:W-:Y:S05]  /*37a0*/  BSYNC.RECONVERGENT B3 ;  /* 0x0000000000037941 */ /* 0x000fea0003800200 */
.L_x_44:
        /* <DEDUP_REMOVED lines=17> */
.L_x_47:
[----:B------:R-:W-:Y:S05]  /*38c0*/  BSYNC.RECONVERGENT B3 ;  /* 0x0000000000037941 */ /* 0x000fea0003800200 */
.L_x_46:
        /* <DEDUP_REMOVED lines=17> */
.L_x_49:
[----:B------:R-:W-:Y:S05]  /*39e0*/  BSYNC.RECONVERGENT B3 ;  /* 0x0000000000037941 */ /* 0x000fea0003800200 */
.L_x_48:
        /* <DEDUP_REMOVED lines=17> */
.L_x_51:
[----:B------:R-:W-:Y:S05]  /*3b00*/  BSYNC.RECONVERGENT B3 ;  /* 0x0000000000037941 */ /* 0x000fea0003800200 */
.L_x_50:
        /* <DEDUP_REMOVED lines=17> */
.L_x_53:
[----:B------:R-:W-:Y:S05]  /*3c20*/  BSYNC.RECONVERGENT B3 ;  /* 0x0000000000037941 */ /* 0x000fea0003800200 */
.L_x_52:
        /* <DEDUP_REMOVED lines=17> */
.L_x_55:
[----:B------:R-:W-:Y:S05]  /*3d40*/  BSYNC.RECONVERGENT B3 ;  /* 0x0000000000037941 */ /* 0x000fea0003800200 */
.L_x_54:
        /* <DEDUP_REMOVED lines=17> */
.L_x_57:
[----:B------:R-:W-:Y:S05]  /*3e60*/  BSYNC.RECONVERGENT B3 ;  /* 0x0000000000037941 */ /* 0x000fea0003800200 */
.L_x_56:
        /* <DEDUP_REMOVED lines=17> */
.L_x_59:
[----:B------:R-:W-:Y:S05]  /*3f80*/  BSYNC.RECONVERGENT B3 ;  /* 0x0000000000037941 */ /* 0x000fea0003800200 */
.L_x_58:
        /* <DEDUP_REMOVED lines=17> */
.L_x_61:
[----:B------:R-:W-:Y:S05]  /*40a0*/  BSYNC.RECONVERGENT B3 ;  /* 0x0000000000037941 */ /* 0x000fea0003800200 */
.L_x_60:
        /* <DEDUP_REMOVED lines=17> */
.L_x_63:
[----:B------:R-:W-:Y:S05]  /*41c0*/  BSYNC.RECONVERGENT B3 ;  /* 0x0000000000037941 */ /* 0x000fea0003800200 */
.L_x_62:
        /* <DEDUP_REMOVED lines=17> */
.L_x_65:
[----:B------:R-:W-:Y:S05]  /*42e0*/  BSYNC.RECONVERGENT B3 ;  /* 0x0000000000037941 */ /* 0x000fea0003800200 */
.L_x_64:
        /* <DEDUP_REMOVED lines=17> */
.L_x_67:
[----:B------:R-:W-:Y:S05]  /*4400*/  BSYNC.RECONVERGENT B3 ;  /* 0x0000000000037941 */ /* 0x000fea0003800200 */
.L_x_66:
[----:B------:R-:W-:Y:S01]  /*4410*/  VIADD R6, R6, 0x10 ;  /* 0x0000001006067836 */ /* 0x000fe20000000000 */
[----:B------:R-:W-:Y:S02]  /*4420*/  R2UR UR4, R24 ;  /* 0x00000000180472ca */ /* 0x000fe400000e0000 */
[----:B------:R-:W-:Y:S02]  /*4430*/  R2UR UR5, R25 ;  /* 0x00000000190572ca */ /* 0x000fe400000e0000 */
[----:B------:R-:W-:-:S11]  /*4440*/  ISETP.NE.AND P0, PT, R6, R7, PT ;  /* 0x000000070600720c */ /* 0x000fd60003f05270 */
[----:B------:R0:W-:Y:S02]  /*4450*/  ST.E desc[UR4][R4.64+0x3c], R13 ;  /* 0x00003c0d04007985 */ /* 0x0001e4000c101904 */
[----:B------:R-:W-:Y:S05]  /*4460*/  @P0 BRA `(.L_x_68) ;  /* 0xffffffec006c0947 */ /* 0x000fea000383ffff */
[----:B------:R-:W-:Y:S05]  /*4470*/  BSYNC.RECONVERGENT B2 ;  /* 0x0000000000027941 */ /* 0x000fea0003800200 */
.L_x_35:
[----:B------:R-:W-:Y:S01]  /*4480*/  ISETP.NE.AND P0, PT, R9, RZ, PT ;  /* 0x000000ff0900720c */ /* 0x000fe20003f05270 */
[----:B------:R-:W-:-:S12]  /*4490*/  BSSY.RECONVERGENT B2, `(.L_x_34) ;  /* 0x0000108000027945 */ /* 0x000fd80003800200 */
[----:B------:R-:W-:Y:S05]  /*44a0*/  @!P0 BRA `(.L_x_69) ;  /* 0x0000001000188947 */ /* 0x000fea0003800000 */
[----:B------:R-:W1:Y:S01]  /*44b0*/  LDC R6, c[0x0][0x3a4] ;  /* 0x0000e900ff067b82 */ /* 0x000e620000000800 */
[----:B------:R-:W-:Y:S02]  /*44c0*/  ISETP.GE.U32.AND P0, PT, R9, 0x8, PT ;  /* 0x000000080900780c */ /* 0x000fe40003f06070 */
[----:B-1----:R-:W-:-:S11]  /*44d0*/  LOP3.LUT R6, R6, 0x7, RZ, 0xc0, !PT ;  /* 0x0000000706067812 */ /* 0x002fd600078ec0ff */
[----:B------:R-:W-:Y:S05]  /*44e0*/  @!P0 BRA `(.L_x_70) ;  /* 0x0000000800508947 */ /* 0x000fea0003800000 */
        /* <DEDUP_REMOVED lines=13> */
[----:B------:R-:W-:Y:S01]  /*45c0*/  IMAD.MOV.U32 R0, RZ, RZ, R11 ;  /* 0x000000ffff007224 */ /* 0x000fe200078e000b */
[----:B------:R-:W-:-:S07]  /*45d0*/  MOV R12, 0x45f0 ;  /* 0x000045f0000c7802 */ /* 0x000fce0000000f00 */
[----:B------:R-:W-:Y:S05]  /*45e0*/  CALL.REL.NOINC `($__internal_1_$__cuda_sm3x_div_rn_noftz_f32_slowpath) ;  /* 0x0000002800347944 */ /* 0x000fea0003c00000 */
[----:B------:R-:W-:-:S07]  /*45f0*/  MOV R9, R0 ;  /* 0x0000000000097202 */ /* 0x000fce0000000f00 */
.L_x_72:
[----:B------:R-:W-:Y:S05]  /*4600*/  BSYNC.RECONVERGENT B3 ;  /* 0x0000000000037941 */ /* 0x000fea0003800200 */
.L_x_71:
        /* <DEDUP_REMOVED lines=17> */
.L_x_74:
[----:B------:R-:W-:Y:S05]  /*4720*/  BSYNC.RECONVERGENT B3 ;  /* 0x0000000000037941 */ /* 0x000fea0003800200 */
.L_x_73:
        /* <DEDUP_REMOVED lines=17> */
.L_x_76:
[----:B------:R-:W-:Y:S05]  /*4840*/  BSYNC.RECONVERGENT B3 ;  /* 0x0000000000037941 */ /* 0x000fea0003800200 */
.L_x_75:
        /* <DEDUP_REMOVED lines=17> */
.L_x_78:
[----:B------:R-:W-:Y:S05]  /*4960*/  BSYNC.RECONVERGENT B3 ;  /* 0x0000000000037941 */ /* 0x000fea0003800200 */
.L_x_77:
        /* <DEDUP_REMOVED lines=17> */
.L_x_80:
[----:B------:R-:W-:Y:S05]  /*4a80*/  BSYNC.RECONVERGENT B3 ;  /* 0x0000000000037941 */ /* 0x000fea0003800200 */
.L_x_79:
        /* <DEDUP_REMOVED lines=17> */
.L_x_82:
[----:B------:R-:W-:Y:S05]  /*4ba0*/  BSYNC.RECONVERGENT B3 ;  /* 0x0000000000037941 */ /* 0x000fea0003800200 */
.L_x_81:
        /* <DEDUP_REMOVED lines=17> */
.L_x_84:
[----:B------:R-:W-:Y:S05]  /*4cc0*/  BSYNC.RECONVERGENT B3 ;  /* 0x0000000000037941 */ /* 0x000fea0003800200 */
.L_x_83:
        /* <DEDUP_REMOVED lines=17> */
.L_x_86:
[----:B------:R-:W-:Y:S05]  /*4de0*/  BSYNC.RECONVERGENT B3 ;  /* 0x0000000000037941 */ /* 0x000fea0003800200 */
.L_x_85:
[----:B------:R-:W-:Y:S02]  /*4df0*/  R2UR UR4, R24 ;  /* 0x00000000180472ca */ /* 0x000fe400000e0000 */
[----:B------:R-:W-:Y:S02]  /*4e00*/  R2UR UR5, R25 ;  /* 0x00000000190572ca */ /* 0x000fe400000e0000 */
[----:B------:R-:W-:-:S11]  /*4e10*/  IADD3 R7, PT, PT, R7, 0x8, RZ ;  /* 0x0000000807077810 */ /* 0x000fd60007ffe0ff */
[----:B------:R1:W-:Y:S02]  /*4e20*/  ST.E desc[UR4][R4.64+0x1c], R11 ;  /* 0x00001c0b04007985 */ /* 0x0003e4000c101904 */
.L_x_70:
[----:B------:R-:W-:-:S13]  /*4e30*/  ISETP.NE.AND P0, PT, R6, RZ, PT ;  /* 0x000000ff0600720c */ /* 0x000fda0003f05270 */
[----:B------:R-:W-:Y:S05]  /*4e40*/  @!P0 BRA `(.L_x_69) ;  /* 0x0000000400b08947 */ /* 0x000fea0003800000 */
[----:B------:R-:W2:Y:S01]  /*4e50*/  LDC R0, c[0x0][0x3a4] ;  /* 0x0000e900ff007b82 */ /* 0x000ea20000000800 */
[----:B------:R-:W-:Y:S02]  /*4e60*/  ISETP.GE.U32.AND P0, PT, R6, 0x4, PT ;  /* 0x000000040600780c */ /* 0x000fe40003f06070 */
[----:B--2---:R-:W-:-:S11]  /*4e70*/  LOP3.LUT R6, R0, 0x3, RZ, 0xc0, !PT ;  /* 0x0000000300067812 */ /* 0x004fd600078ec0ff */
[----:B------:R-:W-:Y:S05]  /*4e80*/  @!P0 BRA `(.L_x_87) ;  /* 0x0000000400308947 */ /* 0x000fea0003800000 */
[----:B------:R-:W-:Y:S01]  /*4e90*/  R2UR UR4, R24 ;  /* 0x00000000180472ca */ /* 0x000fe200000e0000 */
[----:B01----:R-:W-:Y:S01]  /*4ea0*/  IMAD.WIDE.U32 R4, R7, 0x4, R16 ;  /* 0x0000000407047825 */ /* 0x003fe200078e0010 */
        /* <DEDUP_REMOVED lines=14> */
[----:B------:R-:W-:-:S07]  /*4f90*/  IMAD.MOV.U32 R9, RZ, RZ, R0 ;  /* 0x000000ffff097224 */ /* 0x000fce00078e0000 */
.L_x_89:
[----:B------:R-:W-:Y:S05]  /*4fa0*/  BSYNC.RECONVERGENT B3 ;  /* 0x0000000000037941 */ /* 0x000fea0003800200 */
.L_x_88:
        /* <DEDUP_REMOVED lines=17> */
.L_x_91:
[----:B------:R-:W-:Y:S05]  /*50c0*/  BSYNC.RECONVERGENT B3 ;  /* 0x0000000000037941 */ /* 0x000fea0003800200 */
.L_x_90:
        /* <DEDUP_REMOVED lines=17> */
.L_x_93:
[----:B------:R-:W-:Y:S05]  /*51e0*/  BSYNC.RECONVERGENT B3 ;  /* 0x0000000000037941 */ /* 0x000fea0003800200 */
.L_x_92:
        /* <DEDUP_REMOVED lines=17> */
.L_x_95:
[----:B------:R-:W-:Y:S05]  /*5300*/  BSYNC.RECONVERGENT B3 ;  /* 0x0000000000037941 */ /* 0x000fea0003800200 */
.L_x_94:
[----:B------:R-:W-:Y:S02]  /*5310*/  R2UR UR4, R24 ;  /* 0x00000000180472ca */ /* 0x000fe400000e0000 */
[----:B------:R-:W-:Y:S02]  /*5320*/  R2UR UR5, R25 ;  /* 0x00000000190572ca */ /* 0x000fe400000e0000 */
[----:B------:R-:W-:-:S11]  /*5330*/  IADD3 R7, PT, PT, R7, 0x4, RZ ;  /* 0x0000000407077810 */ /* 0x000fd60007ffe0ff */
[----:B------:R2:W-:Y:S02]  /*5340*/  ST.E desc[UR4][R4.64+0xc], R11 ;  /* 0x00000c0b04007985 */ /* 0x0005e4000c101904 */
.L_x_87:
[----:B------:R-:W-:-:S13]  /*5350*/  ISETP.NE.AND P0, PT, R6, RZ, PT ;  /* 0x000000ff0600720c */ /* 0x000fda0003f05270 */
[----:B------:R-:W-:Y:S05]  /*5360*/  @!P0 BRA `(.L_x_69) ;  /* 0x0000000000688947 */ /* 0x000fea0003800000 */
[----:B------:R-:W-:-:S07]  /*5370*/  IMAD.MOV.U32 R9, RZ, RZ, RZ ;  /* 0x000000ffff097224 */ /* 0x000fce00078e00ff */
.L_x_98:
[----:B------:R-:W-:Y:S01]  /*5380*/  R2UR UR4, R24 ;  /* 0x00000000180472ca */ /* 0x000fe200000e0000 */
[----:B0123--:R-:W-:Y:S01]  /*5390*/  IMAD.WIDE.U32 R4, R7, 0x4, R16 ;  /* 0x0000000407047825 */ /* 0x00ffe200078e0010 */
[----:B------:R-:W-:-:S13]  /*53a0*/  R2UR UR5, R25 ;  /* 0x00000000190572ca */ /* 0x000fda00000e0000 */
[----:B------:R-:W2:Y:S01]  /*53b0*/  LD.E R13, desc[UR4][R4.64] ;  /* 0x00000004040d7980 */ /* 0x000ea2000c101900 */
[----:B------:R-:W0:Y:S01]  /*53c0*/  MUFU.RCP R0, R3 ;  /* 0x0000000300007308 */ /* 0x000e220000001000 */
[----:B------:R-:W-:Y:S01]  /*53d0*/  VIADD R9, R9, 0x1 ;  /* 0x0000000109097836 */ /* 0x000fe20000000000 */
[----:B------:R-:W-:Y:S04]  /*53e0*/  BSSY.RECONVERGENT B3, `(.L_x_96) ;  /* 0x000000d000037945 */ /* 0x000fe80003800200 */
[----:B------:R-:W-:Y:S01]  /*53f0*/  ISETP.NE.AND P2, PT, R9, R6, PT ;  /* 0x000000060900720c */ /* 0x000fe20003f45270 */
[----:B0-----:R-:W-:-:S04]  /*5400*/  FFMA R11, R0, -R3, 1 ;  /* 0x3f800000000b7423 */ /* 0x001fc80000000803 */
[----:B------:R-:W-:Y:S01]  /*5410*/  FFMA R0, R0, R11, R0 ;  /* 0x0000000b00007223 */ /* 0x000fe20000000000 */
[----:B--2---:R-:W0:Y:S03]  /*5420*/  FCHK P0, R13, R3 ;  /* 0x000000030d007302 */ /* 0x004e260000000000 */
[----:B------:R-:W-:-:S04]  /*5430*/  FFMA R8, R0, R13, RZ ;  /* 0x0000000d00087223 */ /* 0x000fc800000000ff */
[----:B------:R-:W-:-:S04]  /*5440*/  FFMA R11, R8, -R3, R13 ;  /* 0x80000003080b7223 */ /* 0x000fc8000000000d */
[----:B------:R-:W-:Y:S01]  /*5450*/  FFMA R11, R0, R11, R8 ;  /* 0x0000000b000b7223 */ /* 0x000fe20000000008 */
[----:B0-----:R-:W-:Y:S06]  /*5460*/  @!P0 BRA `(.L_x_97) ;  /* 0x0000000000108947 */ /* 0x001fec0003800000 */
[----:B------:R-:W-:Y:S02]  /*5470*/  MOV R0, R13 ;  /* 0x0000000d00007202 */ /* 0x000fe40000000f00 */
[----:B------:R-:W-:-:S07]  /*5480*/  MOV R12, 0x54a0 ;  /* 0x000054a0000c7802 */ /* 0x000fce0000000f00 */
[----:B------:R-:W-:Y:S05]  /*5490*/  CALL.REL.NOINC `($__internal_1_$__cuda_sm3x_div_rn_noftz_f32_slowpath) ;  /* 0x0000001800887944 */ /* 0x000fea0003c00000 */
[----:B------:R-:W-:-:S07]  /*54a0*/  IMAD.MOV.U32 R11, RZ, RZ, R0 ;  /* 0x000000ffff0b7224 */ /* 0x000fce00078e0000 */
.L_x_97:
[----:B------:R-:W-:Y:S05]  /*54b0*/  BSYNC.RECONVERGENT B3 ;  /* 0x0000000000037941 */ /* 0x000fea0003800200 */
.L_x_96:
[----:B------:R-:W-:Y:S01]  /*54c0*/  R2UR UR4, R24 ;  /* 0x00000000180472ca */ /* 0x000fe200000e0000 */
[----:B------:R-:W-:Y:S01]  /*54d0*/  VIADD R7, R7, 0x1 ;  /* 0x0000000107077836 */ /* 0x000fe20000000000 */
[----:B------:R-:W-:-:S13]  /*54e0*/  R2UR UR5, R25 ;  /* 0x00000000190572ca */ /* 0x000fda00000e0000 */
[----:B------:R3:W-:Y:S01]  /*54f0*/  ST.E desc[UR4][R4.64], R11 ;  /* 0x0000000b04007985 */ /* 0x0007e2000c101904 */
[----:B------:R-:W-:Y:S05]  /*5500*/  @P2 BRA `(.L_x_98) ;  /* 0xfffffffc009c2947 */ /* 0x000fea000383ffff */
.L_x_69:
[----:B------:R-:W-:Y:S05]  /*5510*/  BSYNC.RECONVERGENT B2 ;  /* 0x0000000000027941 */ /* 0x000fea0003800200 */
.L_x_34:
[----:B0-23--:R-:W0:Y:S02]  /*5520*/  LDC R9, c[0x0][0x3a8] ;  /* 0x0000ea00ff097b82 */ /* 0x00de240000000800 */
[----:B0-----:R-:W-:-:S13]  /*5530*/  ISETP.GE.AND P0, PT, R9, 0x1, PT ;  /* 0x000000010900780c */ /* 0x001fda0003f06270 */
[----:B------:R-:W-:Y:S05]  /*5540*/  @!P0 BRA `(.L_x_99) ;  /* 0x0000001400d08947 */ /* 0x000fea0003800000 */
[----:B----4-:R-:W0:Y:S02]  /*5550*/  LDC R6, c[0x0][0x3a4] ;  /* 0x0000e900ff067b82 */ /* 0x010e240000000800 */
[----:B0-----:R-:W-:-:S13]  /*5560*/  ISETP.GE.AND P0, PT, R6, 0x1, PT ;  /* 0x000000010600780c */ /* 0x001fda0003f06270 */
[----:B------:R-:W-:Y:S05]  /*5570*/  @!P0 BRA `(.L_x_100) ;  /* 0x0000001000808947 */ /* 0x000fea0003800000 */
[----:B------:R-:W-:Y:S01]  /*5580*/  IADD3 R3, P0, PT, R16, 0x20, RZ ;  /* 0x0000002010037810 */ /* 0x000fe20007f1e0ff */
[----:B------:R-:W-:Y:S01]  /*5590*/  HFMA2 R7, -RZ, RZ, 0, 0 ;  /* 0x00000000ff077431 */ /* 0x000fe200000001ff */
[C---:B-1----:R-:W-:Y:S01]  /*55a0*/  LOP3.LUT R5, R6.reuse, 0x7ffffff0, RZ, 0xc0, !PT ;  /* 0x7ffffff006057812 */ /* 0x042fe200078ec0ff */
[----:B------:R-:W-:Y:S01]  /*55b0*/  BSSY.RECONVERGENT B0, `(.L_x_101) ;  /* 0x000011b000007945 */ /* 0x000fe20003800200 */
[C---:B------:R-:W-:Y:S01]  /*55c0*/  LOP3.LUT R0, R6.reuse, 0xf, RZ, 0xc0, !PT ;  /* 0x0000000f06007812 */ /* 0x040fe200078ec0ff */
[----:B------:R-:W-:Y:S01]  /*55d0*/  IMAD.X R8, RZ, RZ, R17, P0 ;  /* 0x000000ffff087224 */ /* 0x000fe200000e0611 */
[C---:B------:R-:W-:Y:S01]  /*55e0*/  LOP3.LUT R4, R6.reuse, 0x7, RZ, 0xc0, !PT ;  /* 0x0000000706047812 */ /* 0x040fe200078ec0ff */
[----:B------:R-:W-:Y:S01]  /*55f0*/  IMAD.MOV R9, RZ, RZ, -R5 ;  /* 0x000000ffff097224 */ /* 0x000fe200078e0a05 */
[----:B------:R-:W-:-:S07]  /*5600*/  LOP3.LUT R6, R6, 0x3, RZ, 0xc0, !PT ;  /* 0x0000000306067812 */ /* 0x000fce00078ec0ff */
.L_x_108:
[----:B0-----:R-:W0:Y:S01]  /*5610*/  LDCU UR4, c[0x0][0x3a4] ;  /* 0x00007480ff0477ac */ /* 0x001e220008000800 */
[----:B------:R-:W-:Y:S01]  /*5620*/  MOV R30, RZ ;  /* 0x000000ff001e7202 */ /* 0x000fe20000000f00 */
[----:B------:R-:W-:Y:S01]  /*5630*/  IMAD.MOV.U32 R22, RZ, RZ, RZ ;  /* 0x000000ffff167224 */ /* 0x000fe200078e00ff */
[----:B0-----:R-:W-:-:S04]  /*5640*/  UIADD3 UR4, UPT, UPT, UR4, -0x1, URZ ;  /* 0xffffffff04047890 */ /* 0x001fc8000fffe0ff */
[----:B------:R-:W-:-:S09]  /*5650*/  UISETP.GE.U32.AND UP0, UPT, UR4, 0xf, UPT ;  /* 0x0000000f0400788c */ /* 0x000fd2000bf06070 */
[----:B------:R-:W-:Y:S05]  /*5660*/  BRA.U !UP0, `(.L_x_102) ;  /* 0x0000000508e07547 */ /* 0x000fea000b800000 */
[----:B------:R-:W0:Y:S01]  /*5670*/  LDC R12, c[0x0][0x3a8] ;  /* 0x0000ea00ff0c7b82 */ /* 0x000e220000000800 */
[----:B------:R-:W-:Y:S01]  /*5680*/  BSSY.RECONVERGENT B1, `(.L_x_103) ;  /* 0x0000075000017945 */ /* 0x000fe20003800200 */
[----:B------:R-:W-:Y:S01]  /*5690*/  IMAD.MOV.U32 R30, RZ, RZ, RZ ;  /* 0x000000ffff1e7224 */ /* 0x000fe200078e00ff */
[----:B------:R-:W-:Y:S01]  /*56a0*/  MOV R32, R3 ;  /* 0x0000000300207202 */ /* 0x000fe20000000f00 */
[----:B------:R-:W-:Y:S01]  /*56b0*/  IMAD.MOV.U32 R31, RZ, RZ, R8 ;  /* 0x000000ffff1f7224 */ /* 0x000fe200078e0008 */
[-C--:B------:R-:W-:Y:S01]  /*56c0*/  MOV R13, R7.reuse ;  /* 0x00000007000d7202 */ /* 0x080fe20000000f00 */
[----:B------:R-:W-:Y:S01]  /*56d0*/  IMAD.MOV.U32 R11, RZ, RZ, R9 ;  /* 0x000000ffff0b7224 */ /* 0x000fe200078e0009 */
[----:B0-----:R-:W-:Y:S01]  /*56e0*/  IADD3 R10, PT, PT, R7, R12, RZ ;  /* 0x0000000c070a7210 */ /* 0x001fe20007ffe0ff */
[C-C-:B------:R-:W-:Y:S01]  /*56f0*/  IMAD R15, R12.reuse, 0x2, R7.reuse ;  /* 0x000000020c0f7824 */ /* 0x140fe200078e0207 */
[C---:B------:R-:W-:Y:S01]  /*5700*/  LEA R23, R12.reuse, R7, 0x2 ;  /* 0x000000070c177211 */ /* 0x040fe200078e10ff */
[----:B------:R-:W-:-:S02]  /*5710*/  IMAD R21, R12, 0x3, R7 ;  /* 0x000000030c157824 */ /* 0x000fc400078e0207 */
[C-C-:B------:R-:W-:Y:S02]  /*5720*/  IMAD R37, R12.reuse, 0x5, R7.reuse ;  /* 0x000000050c257824 */ /* 0x140fe400078e0207 */
[C-C-:B------:R-:W-:Y:S02]  /*5730*/  IMAD R39, R12.reuse, 0x6, R7.reuse ;  /* 0x000000060c277824 */ /* 0x140fe400078e0207 */
[C-C-:B------:R-:W-:Y:S02]  /*5740*/  IMAD R41, R12.reuse, 0x7, R7.reuse ;  /* 0x000000070c297824 */ /* 0x140fe400078e0207 */
[C-C-:B------:R-:W-:Y:S02]  /*5750*/  IMAD R43, R12.reuse, 0x8, R7.reuse ;  /* 0x000000080c2b7824 */ /* 0x140fe400078e0207 */
[C-C-:B------:R-:W-:Y:S02]  /*5760*/  IMAD R45, R12.reuse, 0x9, R7.reuse ;  /* 0x000000090c2d7824 */ /* 0x140fe400078e0207 */
[----:B------:R-:W-:-:S02]  /*5770*/  IMAD R14, R12, 0xa, R7 ;  /* 0x0000000a0c0e7824 */ /* 0x000fc400078e0207 */
[C-C-:B------:R-:W-:Y:S02]  /*5780*/  IMAD R20, R12.reuse, 0xb, R7.reuse ;  /* 0x0000000b0c147824 */ /* 0x140fe400078e0207 */
[C-C-:B------:R-:W-:Y:S02]  /*5790*/  IMAD R22, R12.reuse, 0xc, R7.reuse ;  /* 0x0000000c0c167824 */ /* 0x140fe400078e0207 */
[C-C-:B------:R-:W-:Y:S02]  /*57a0*/  IMAD R36, R12.reuse, 0xd, R7.reuse ;  /* 0x0000000d0c247824 */ /* 0x140fe400078e0207 */
[C-C-:B------:R-:W-:Y:S02]  /*57b0*/  IMAD R38, R12.reuse, 0xe, R7.reuse ;  /* 0x0000000e0c267824 */ /* 0x140fe400078e0207 */
[----:B------:R-:W-:-:S07]  /*57c0*/  IMAD R40, R12, 0xf, R7 ;  /* 0x0000000f0c287824 */ /* 0x000fce00078e0207 */
.L_x_104:
[----:B------:R-:W0:Y:S01]  /*57d0*/  LDC.64 R26, c[0x0][0x390] ;  /* 0x0000e400ff1a7b82 */ /* 0x000e220000000a00 */
[C---:B------:R-:W-:Y:S02]  /*57e0*/  R2UR UR6, R24.reuse ;  /* 0x00000000180672ca */ /* 0x040fe400000e0000 */
[C---:B------:R-:W-:Y:S02]  /*57f0*/  R2UR UR7, R25.reuse ;  /* 0x00000000190772ca */ /* 0x040fe400000e0000 */
[----:B------:R-:W-:Y:S02]  /*5800*/  R2UR UR4, R24 ;  /* 0x00000000180472ca */ /* 0x000fe400000e0000 */
[----:B------:R-:W-:Y:S01]  /*5810*/  R2UR UR5, R25 ;  /* 0x00000000190572ca */ /* 0x000fe200000e0000 */
[----:B0-----:R-:W-:-:S08]  /*5820*/  IMAD.WIDE.U32 R28, R13, 0x4, R26 ;  /* 0x000000040d1c7825 */ /* 0x001fd000078e001a */
[----:B------:R0:W2:Y:S02]  /*5830*/  LDG.E R34, desc[UR6][R28.64] ;  /* 0x000000061c227981 */ /* 0x0000a4000c1e1900 */
[----:B0-----:R-:W-:Y:S01]  /*5840*/  MOV R28, R32 ;  /* 0x00000020001c7202 */ /* 0x001fe20000000f00 */
[----:B------:R-:W-:-:S05]  /*5850*/  IMAD.MOV.U32 R29, RZ, RZ, R31 ;  /* 0x000000ffff1d7224 */ /* 0x000fca00078e001f */
[----:B------:R-:W2:Y:S01]  /*5860*/  LD.E R31, desc[UR4][R28.64+-0x20] ;  /* 0xffffe0041c1f7980 */ /* 0x000ea2000c101900 */
[C---:B------:R-:W-:Y:S02]  /*5870*/  R2UR UR8, R24.reuse ;  /* 0x00000000180872ca */ /* 0x040fe400000e0000 */
[C---:B------:R-:W-:Y:S02]  /*5880*/  R2UR UR9, R25.reuse ;  /* 0x00000000190972ca */ /* 0x040fe400000e0000 */
[----:B------:R-:W-:Y:S02]  /*5890*/  R2UR UR10, R24 ;  /* 0x00000000180a72ca */ /* 0x000fe400000e0000 */
[----:B------:R-:W-:Y:S01]  /*58a0*/  R2UR UR11, R25 ;  /* 0x00000000190b72ca */ /* 0x000fe200000e0000 */
[----:B------:R-:W-:Y:S01]  /*58b0*/  IMAD.WIDE.U32 R32, R15, 0x4, R26 ;  /* 0x000000040f207825 */ /* 0x000fe200078e001a */
[----:B------:R-:W3:Y:S07]  /*58c0*/  LD.E R35, desc[UR4][R28.64+-0x1c] ;  /* 0xffffe4041c237980 */ /* 0x000eee000c101900 */
[----:B------:R-:W4:Y:S04]  /*58d0*/  LD.E R42, desc[UR8][R28.64+-0x18] ;  /* 0xffffe8081c2a7980 */ /* 0x000f28000c101900 */
[----:B------:R-:W4:Y:S04]  /*58e0*/  LDG.E R33, desc[UR10][R32.64] ;  /* 0x0000000a20217981 */ /* 0x000f28000c1e1900 */
[----:B------:R-:W5:Y:S01]  /*58f0*/  LD.E R44, desc[UR8][R28.64+0x1c] ;  /* 0x00001c081c2c7980 */ /* 0x000f62000c101900 */
[----:B--2---:R-:W-:Y:S01]  /*5900*/  FFMA R34, R31, R34, R30 ;  /* 0x000000221f227223 */ /* 0x004fe2000000001e */
[----:B------:R-:W-:-:S06]  /*5910*/  IMAD.WIDE.U32 R30, R10, 0x4, R26 ;  /* 0x000000040a1e7825 */ /* 0x000fcc00078e001a */
[----:B------:R-:W3:Y:S02]  /*5920*/  LDG.E R30, desc[UR6][R30.64] ;  /* 0x000000061e1e7981 */ /* 0x000ee4000c1e1900 */
[----:B---3--:R-:W-:Y:S01]  /*5930*/  FFMA R34, R35, R30, R34 ;  /* 0x0000001e23227223 */ /* 0x008fe20000000022 */
[----:B------:R-:W-:Y:S01]  /*5940*/  IMAD.WIDE.U32 R30, R21, 0x4, R26 ;  /* 0x00000004151e7825 */ /* 0x000fe200078e001a */
[----:B------:R-:W2:Y:S03]  /*5950*/  LD.E R35, desc[UR4][R28.64+-0x14] ;  /* 0xffffec041c237980 */ /* 0x000ea6000c101900 */
[----:B----4-:R-:W-:Y:S01]  /*5960*/  FFMA R34, R42, R33, R34 ;  /* 0x000000212a227223 */ /* 0x010fe20000000022 */
[----:B------:R-:W-:Y:S01]  /*5970*/  IMAD.WIDE.U32 R32, R23, 0x4, R26 ;  /* 0x0000000417207825 */ /* 0x000fe200078e001a */
[----:B------:R-:W3:Y:S04]  /*5980*/  LD.E R42, desc[UR8][R28.64+-0x10] ;  /* 0xfffff0081c2a7980 */ /* 0x000ee8000c101900 */
[----:B------:R-:W2:Y:S04]  /*5990*/  LDG.E R30, desc[UR6][R30.64] ;  /* 0x000000061e1e7981 */ /* 0x000ea8000c1e1900 */
[----:B------:R-:W3:Y:S01]  /*59a0*/  LDG.E R33, desc[UR10][R32.64] ;  /* 0x0000000a20217981 */ /* 0x000ee2000c1e1900 */
[----:B--2---:R-:W-:Y:S01]  /*59b0*/  FFMA R34, R35, R30, R34 ;  /* 0x0000001e23227223 */ /* 0x004fe20000000022 */
[----:B------:R-:W-:-:S02]  /*59c0*/  IMAD.WIDE.U32 R30, R37, 0x4, R26 ;  /* 0x00000004251e7825 */ /* 0x000fc400078e001a */
[----:B------:R-:W2:Y:S02]  /*59d0*/  LD.E R35, desc[UR4][R28.64+-0xc] ;  /* 0xfffff4041c237980 */ /* 0x000ea4000c101900 */
[----:B---3--:R-:W-:Y:S01]  /*59e0*/  FFMA R34, R42, R33, R34 ;  /* 0x000000212a227223 */ /* 0x008fe20000000022 */
        /* <DEDUP_REMOVED lines=27> */
[----:B------:R-:W3:Y:S04]  /*5ba0*/  LDG.E R33, desc[UR10][R32.64] ;  /* 0x0000000a20217981 */ /* 0x000ee8000c1e1900 */
[----:B------:R-:W4:Y:S01]  /*5bb0*/  LD.E R32, desc[UR6][R28.64+0x18] ;  /* 0x000018061c207980 */ /* 0x000f22000c101900 */
[----:B--2---:R-:W-:-:S04]  /*5bc0*/  FFMA R34, R35, R30, R34 ;  /* 0x0000001e23227223 */ /* 0x004fc80000000022 */
[----:B---3--:R-:W-:Y:S01]  /*5bd0*/  FFMA R42, R42, R33, R34 ;  /* 0x000000212a2a7223 */ /* 0x008fe20000000022 */
[--C-:B------:R-:W-:Y:S01]  /*5be0*/  IMAD.WIDE.U32 R34, R36, 0x4, R26.reuse ;  /* 0x0000000424227825 */ /* 0x100fe200078e001a */
[----:B------:R-:W2:Y:S03]  /*5bf0*/  LD.E R33, desc[UR4][R28.64+0x14] ;  /* 0x000014041c217980 */ /* 0x000ea6000c101900 */
[--C-:B------:R-:W-:Y:S02]  /*5c00*/  IMAD.WIDE.U32 R30, R38, 0x4, R26.reuse ;  /* 0x00000004261e7825 */ /* 0x100fe400078e001a */
[----:B------:R-:W2:Y:S04]  /*5c10*/  LDG.E R35, desc[UR6][R34.64] ;  /* 0x0000000622237981 */ /* 0x000ea8000c1e1900 */
[----:B------:R-:W4:Y:S01]  /*5c20*/  LDG.E R30, desc[UR8][R30.64] ;  /* 0x000000081e1e7981 */ /* 0x000f22000c1e1900 */
[----:B------:R-:W-:-:S06]  /*5c30*/  IMAD.WIDE.U32 R26, R40, 0x4, R26 ;  /* 0x00000004281a7825 */ /* 0x000fcc00078e001a */
[----:B------:R-:W5:Y:S01]  /*5c40*/  LDG.E R26, desc[UR10][R26.64] ;  /* 0x0000000a1a1a7981 */ /* 0x000f62000c1e1900 */
[----:B------:R-:W-:Y:S01]  /*5c50*/  IADD3 R11, PT, PT, R11, 0x10, RZ ;  /* 0x000000100b0b7810 */ /* 0x000fe20007ffe0ff */
[C---:B------:R-:W-:Y:S01]  /*5c60*/  IMAD R15, R12.reuse, 0x10, R15 ;  /* 0x000000100c0f7824 */ /* 0x040fe200078e020f */
[C---:B------:R-:W-:Y:S01]  /*5c70*/  LEA R10, R12.reuse, R10, 0x4 ;  /* 0x0000000a0c0a7211 */ /* 0x040fe200078e20ff */
        /* <DEDUP_REMOVED lines=13> */
[----:B------:R-:W-:Y:S01]  /*5d50*/  LEA R40, R12, R40, 0x4 ;  /* 0x000000280c287211 */ /* 0x000fe200078e20ff */
[----:B--2---:R-:W-:-:S04]  /*5d60*/  FFMA R33, R33, R35, R42 ;  /* 0x0000002321217223 */ /* 0x004fc8000000002a */
[----:B----4-:R-:W-:Y:S01]  /*5d70*/  FFMA R33, R32, R30, R33 ;  /* 0x0000001e20217223 */ /* 0x010fe20000000021 */
[----:B------:R-:W-:-:S05]  /*5d80*/  IADD3 R32, P0, PT, R28, 0x40, RZ ;  /* 0x000000401c207810 */ /* 0x000fca0007f1e0ff */
[----:B------:R-:W-:Y:S01]  /*5d90*/  IMAD.X R31, RZ, RZ, R29, P0 ;  /* 0x000000ffff1f7224 */ /* 0x000fe200000e061d */
[----:B------:R-:W-:Y:S01]  /*5da0*/  ISETP.NE.AND P0, PT, R11, RZ, PT ;  /* 0x000000ff0b00720c */ /* 0x000fe20003f05270 */
[----:B-----5:R-:W-:-:S12]  /*5db0*/  FFMA R30, R44, R26, R33 ;  /* 0x0000001a2c1e7223 */ /* 0x020fd80000000021 */
[----:B------:R-:W-:Y:S05]  /*5dc0*/  @P0 BRA `(.L_x_104) ;  /* 0xfffffff800800947 */ /* 0x000fea000383ffff */
[----:B------:R-:W-:Y:S05]  /*5dd0*/  BSYNC.RECONVERGENT B1 ;  /* 0x0000000000017941 */ /* 0x000fea0003800200 */
.L_x_103:
[----:B------:R-:W-:-:S07]  /*5de0*/  MOV R22, R5 ;  /* 0x0000000500167202 */ /* 0x000fce0000000f00 */
.L_x_102:
[----:B------:R-:W-:-:S13]  /*5df0*/  ISETP.NE.AND P0, PT, R0, RZ, PT ;  /* 0x000000ff0000720c */ /* 0x000fda0003f05270 */
[----:B------:R-:W-:Y:S05]  /*5e00*/  @!P0 BRA `(.L_x_105) ;  /* 0x00000008002c8947 */ /* 0x000fea0003800000 */
[----:B------:R-:W-:Y:S01]  /*5e10*/  VIADD R10, R0, 0xffffffff ;  /* 0xffffffff000a7836 */ /* 0x000fe20000000000 */
[----:B------:R-:W-:-:S04]  /*5e20*/  ISETP.NE.AND P1, PT, R4, RZ, PT ;  /* 0x000000ff0400720c */ /* 0x000fc80003f25270 */
[----:B------:R-:W-:-:S13]  /*5e30*/  ISETP.GE.U32.AND P0, PT, R10, 0x7, PT ;  /* 0x000000070a00780c */ /* 0x000fda0003f06070 */
[----:B------:R-:W-:Y:S05]  /*5e40*/  @!P0 BRA `(.L_x_106) ;  /* 0x0000000000e88947 */ /* 0x000fea0003800000 */
[----:B------:R-:W0:Y:S01]  /*5e50*/  LDC.64 R12, c[0x0][0x390] ;  /* 0x0000e400ff0c7b82 */ /* 0x000e220000000a00 */
[----:B------:R-:W1:Y:S01]  /*5e60*/  LDCU UR4, c[0x0][0x3a8] ;  /* 0x00007500ff0477ac */ /* 0x000e620008000800 */
[C---:B------:R-:W-:Y:S02]  /*5e70*/  R2UR UR6, R24.reuse ;  /* 0x00000000180672ca */ /* 0x040fe400000e0000 */
[C---:B------:R-:W-:Y:S02]  /*5e80*/  R2UR UR7, R25.reuse ;  /* 0x00000000190772ca */ /* 0x040fe400000e0000 */
[----:B------:R-:W-:Y:S02]  /*5e90*/  R2UR UR8, R24 ;  /* 0x00000000180872ca */ /* 0x000fe400000e0000 */
[----:B------:R-:W-:Y:S01]  /*5ea0*/  R2UR UR9, R25 ;  /* 0x00000000190972ca */ /* 0x000fe200000e0000 */
[----:B-1----:R-:W-:-:S04]  /*5eb0*/  IMAD R15, R22, UR4, R7 ;  /* 0x00000004160f7c24 */ /* 0x002fc8000f8e0207 */
[C-C-:B0-----:R-:W-:Y:S01]  /*5ec0*/  IMAD.WIDE.U32 R10, R15.reuse, 0x4, R12.reuse ;  /* 0x000000040f0a7825 */ /* 0x141fe200078e000c */
[----:B------:R-:W-:Y:S02]  /*5ed0*/  IADD3 R15, PT, PT, R15, UR4, RZ ;  /* 0x000000040f0f7c10 */ /* 0x000fe4000fffe0ff */
[C---:B------:R-:W-:Y:S02]  /*5ee0*/  R2UR UR12, R24.reuse ;  /* 0x00000000180c72ca */ /* 0x040fe400000e0000 */
[----:B------:R0:W2:Y:S01]  /*5ef0*/  LDG.E R23, desc[UR6][R10.64] ;  /* 0x000000060a177981 */ /* 0x0000a2000c1e1900 */
[----:B------:R-:W-:Y:S01]  /*5f00*/  VIADD R29, R15, UR4 ;  /* 0x000000040f1d7c36 */ /* 0x000fe20008000000 */
[----:B------:R-:W-:Y:S01]  /*5f10*/  R2UR UR13, R25 ;  /* 0x00000000190d72ca */ /* 0x000fe200000e0000 */
[----:B------:R-:W-:Y:S01]  /*5f20*/  IMAD.WIDE.U32 R34, R15, 0x4, R12 ;  /* 0x000000040f227825 */ /* 0x000fe200078e000c */
[----:B------:R-:W-:Y:S02]  /*5f30*/  R2UR UR10, R24 ;  /* 0x00000000180a72ca */ /* 0x000fe400000e0000 */
[----:B------:R-:W-:-:S02]  /*5f40*/  R2UR UR11, R25 ;  /* 0x00000000190b72ca */ /* 0x000fc400000e0000 */
[----:B------:R-:W-:Y:S01]  /*5f50*/  IADD3 R21, PT, PT, R29, UR4, RZ ;  /* 0x000000041d157c10 */ /* 0x000fe2000fffe0ff */
[----:B------:R-:W3:Y:S01]  /*5f60*/  LDG.E R26, desc[UR8][R34.64] ;  /* 0x00000008221a7981 */ /* 0x000ee2000c1e1900 */
[----:B0-----:R-:W-:Y:S01]  /*5f70*/  IMAD.WIDE.U32 R10, R22, 0x4, R16 ;  /* 0x00000004160a7825 */ /* 0x001fe200078e0010 */
[C---:B------:R-:W-:Y:S02]  /*5f80*/  R2UR UR16, R24.reuse ;  /* 0x00000000181072ca */ /* 0x040fe400000e0000 */
[C---:B------:R-:W-:Y:S02]  /*5f90*/  R2UR UR17, R25.reuse ;  /* 0x00000000191172ca */ /* 0x040fe400000e0000 */
[C---:B------:R-:W-:Y:S01]  /*5fa0*/  R2UR UR14, R24.reuse ;  /* 0x00000000180e72ca */ /* 0x040fe200000e0000 */
[----:B------:R-:W2:Y:S01]  /*5fb0*/  LD.E R33, desc[UR6][R10.64] ;  /* 0x000000060a217980 */ /* 0x000ea2000c101900 */
[----:B------:R-:W-:Y:S02]  /*5fc0*/  R2UR UR15, R25 ;  /* 0x00000000190f72ca */ /* 0x000fe400000e0000 */
[----:B------:R-:W-:-:S02]  /*5fd0*/  R2UR UR18, R24 ;  /* 0x00000000181272ca */ /* 0x000fc400000e0000 */
[----:B------:R-:W-:Y:S01]  /*5fe0*/  R2UR UR19, R25 ;  /* 0x00000000191372ca */ /* 0x000fe200000e0000 */
[----:B------:R-:W-:Y:S01]  /*5ff0*/  VIADD R37, R21, UR4 ;  /* 0x0000000415257c36 */ /* 0x000fe20008000000 */
[----:B------:R-:W3:Y:S01]  /*6000*/  LD.E R35, desc[UR8][R10.64+0x4] ;  /* 0x000004080a237980 */ /* 0x000ee2000c101900 */
[----:B------:R-:W-:-:S03]  /*6010*/  IMAD.WIDE.U32 R28, R29, 0x4, R12 ;  /* 0x000000041d1c7825 */ /* 0x000fc600078e000c */
[----:B------:R-:W4:Y:S01]  /*6020*/  LD.E R34, desc[UR10][R10.64+0x8] ;  /* 0x0000080a0a227980 */ /* 0x000f22000c101900 */
[C-C-:B------:R-:W-:Y:S01]  /*6030*/  IMAD.WIDE.U32 R14, R37.reuse, 0x4, R12.reuse ;  /* 0x00000004250e7825 */ /* 0x140fe200078e000c */
[----:B------:R-:W-:Y:S02]  /*6040*/  IADD3 R37, PT, PT, R37, UR4, RZ ;  /* 0x0000000425257c10 */ /* 0x000fe4000fffe0ff */
[----:B------:R-:W4:Y:S01]  /*6050*/  LDG.E R27, desc[UR12][R28.64] ;  /* 0x0000000c1c1b7981 */ /* 0x000f22000c1e1900 */
[----:B------:R-:W-:-:S03]  /*6060*/  IMAD.WIDE.U32 R20, R21, 0x4, R12 ;  /* 0x0000000415147825 */ /* 0x000fc600078e000c */
[----:B------:R0:W5:Y:S01]  /*6070*/  LDG.E R32, desc[UR18][R14.64] ;  /* 0x000000120e207981 */ /* 0x000162000c1e1900 */
[----:B------:R-:W-:-:S03]  /*6080*/  VIADD R39, R37, UR4 ;  /* 0x0000000425277c36 */ /* 0x000fc60008000000 */
[----:B------:R1:W5:Y:S04]  /*6090*/  LDG.E R31, desc[UR16][R20.64] ;  /* 0x00000010141f7981 */ /* 0x000368000c1e1900 */
[----:B------:R-:W5:Y:S01]  /*60a0*/  LD.E R28, desc[UR14][R10.64+0xc] ;  /* 0x00000c0e0a1c7980 */ /* 0x000f62000c101900 */
[----:B0-----:R-:W-:-:S03]  /*60b0*/  IMAD.WIDE.U32 R14, R37, 0x4, R12 ;  /* 0x00000004250e7825 */ /* 0x001fc600078e000c */
[----:B------:R-:W5:Y:S01]  /*60c0*/  LD.E R29, desc[UR6][R10.64+0x10] ;  /* 0x000010060a1d7980 */ /* 0x000f62000c101900 */
[C-C-:B-1----:R-:W-:Y:S01]  /*60d0*/  IMAD.WIDE.U32 R20, R39.reuse, 0x4, R12.reuse ;  /* 0x0000000427147825 */ /* 0x142fe200078e000c */
[----:B------:R-:W-:Y:S02]  /*60e0*/  IADD3 R39, PT, PT, R39, UR4, RZ ;  /* 0x0000000427277c10 */ /* 0x000fe4000fffe0ff */
[----:B------:R-:W5:Y:S04]  /*60f0*/  LDG.E R14, desc[UR12][R14.64] ;  /* 0x0000000c0e0e7981 */ /* 0x000f68000c1e1900 */
[----:B------:R-:W5:Y:S01]  /*6100*/  LD.E R37, desc[UR8][R10.64+0x14] ;  /* 0x000014080a257980 */ /* 0x000f62000c101900 */
[----:B------:R-:W-:-:S03]  /*6110*/  IMAD.WIDE.U32 R12, R39, 0x4, R12 ;  /* 0x00000004270c7825 */ /* 0x000fc600078e000c */
[----:B------:R-:W5:Y:S04]  /*6120*/  LDG.E R20, desc[UR16][R20.64] ;  /* 0x0000001014147981 */ /* 0x000f68000c1e1900 */
[----:B------:R-:W5:Y:S04]  /*6130*/  LD.E R36, desc[UR10][R10.64+0x18] ;  /* 0x0000180a0a247980 */ /* 0x000f68000c101900 */
[----:B------:R-:W5:Y:S04]  /*6140*/  LD.E R39, desc[UR14][R10.64+0x1c] ;  /* 0x00001c0e0a277980 */ /* 0x000f68000c101900 */
[----:B------:R-:W5:Y:S01]  /*6150*/  LDG.E R12, desc[UR18][R12.64] ;  /* 0x000000120c0c7981 */ /* 0x000f62000c1e1900 */
[----:B------:R-:W-:-:S02]  /*6160*/  VIADD R22, R22, 0x8 ;  /* 0x0000000816167836 */ /* 0x000fc40000000000 */
[----:B--2---:R-:W-:-:S04]  /*6170*/  FFMA R30, R33, R23, R30 ;  /* 0x00000017211e7223 */ /* 0x004fc8000000001e */
[----:B---3--:R-:W-:-:S04]  /*6180*/  FFMA R35, R35, R26, R30 ;  /* 0x0000001a23237223 */ /* 0x008fc8000000001e */
[----:B----4-:R-:W-:-:S04]  /*6190*/  FFMA R27, R34, R27, R35 ;  /* 0x0000001b221b7223 */ /* 0x010fc80000000023 */
[----:B-----5:R-:W-:-:S04]  /*61a0*/  FFMA R28, R28, R31, R27 ;  /* 0x0000001f1c1c7223 */ /* 0x020fc8000000001b */
[----:B------:R-:W-:-:S04]  /*61b0*/  FFMA R28, R29, R32, R28 ;  /* 0x000000201d1c7223 */ /* 0x000fc8000000001c */
[----:B------:R-:W-:-:S04]  /*61c0*/  FFMA R37, R37, R14, R28 ;  /* 0x0000000e25257223 */ /* 0x000fc8000000001c */
[----:B------:R-:W-:-:S04]  /*61d0*/  FFMA R20, R36, R20, R37 ;  /* 0x0000001424147223 */ /* 0x000fc80000000025 */
[----:B------:R-:W-:-:S07]  /*61e0*/  FFMA R30, R39, R12, R20 ;  /* 0x0000000c271e7223 */ /* 0x000fce0000000014 */
.L_x_106:
[----:B------:R-:W-:Y:S05]  /*61f0*/  @!P1 BRA `(.L_x_105) ;  /* 0x0000000400309947 */ /* 0x000fea0003800000 */
[----:B------:R-:W-:Y:S02]  /*6200*/  IADD3 R10, PT, PT, R4, -0x1, RZ ;  /* 0xffffffff040a7810 */ /* 0x000fe40007ffe0ff */
[----:B------:R-:W-:Y:S02]  /*6210*/  ISETP.NE.AND P1, PT, R6, RZ, PT ;  /* 0x000000ff0600720c */ /* 0x000fe40003f25270 */
[----:B------:R-:W-:-:S13]  /*6220*/  ISETP.GE.U32.AND P0, PT, R10, 0x3, PT ;  /* 0x000000030a00780c */ /* 0x000fda0003f06070 */
[----:B------:R-:W-:Y:S05]  /*6230*/  @!P0 BRA `(.L_x_107) ;  /* 0x0000000000988947 */ /* 0x000fea0003800000 */
[----:B------:R-:W0:Y:S01]  /*6240*/  LDCU UR4, c[0x0][0x3a8] ;  /* 0x00007500ff0477ac */ /* 0x000e220008000800 */
[----:B------:R-:W1:Y:S01]  /*6250*/  LDC.64 R10, c[0x0][0x390] ;  /* 0x0000e400ff0a7b82 */ /* 0x000e620000000a00 */
[C---:B------:R-:W-:Y:S02]  /*6260*/  R2UR UR8, R24.reuse ;  /* 0x00000000180872ca */ /* 0x040fe400000e0000 */
[C---:B------:R-:W-:Y:S02]  /*6270*/  R2UR UR9, R25.reuse ;  /* 0x00000000190972ca */ /* 0x040fe400000e0000 */
[C---:B------:R-:W-:Y:S02]  /*6280*/  R2UR UR6, R24.reuse ;  /* 0x00000000180672ca */ /* 0x040fe400000e0000 */
[----:B------:R-:W-:Y:S02]  /*6290*/  R2UR UR7, R25 ;  /* 0x00000000190772ca */ /* 0x000fe400000e0000 */
[----:B------:R-:W-:-:S02]  /*62a0*/  R2UR UR10, R24 ;  /* 0x00000000180a72ca */ /* 0x000fc400000e0000 */
[----:B------:R-:W-:Y:S01]  /*62b0*/  R2UR UR11, R25 ;  /* 0x00000000190b72ca */ /* 0x000fe200000e0000 */
[----:B0-----:R-:W-:-:S04]  /*62c0*/  IMAD R13, R22, UR4, R7 ;  /* 0x00000004160d7c24 */ /* 0x001fc8000f8e0207 */
[C---:B------:R-:W-:Y:S01]  /*62d0*/  VIADD R21, R13.reuse, UR4 ;  /* 0x000000040d157c36 */ /* 0x040fe20008000000 */
[C---:B------:R-:W-:Y:S01]  /*62e0*/  R2UR UR14, R24.reuse ;  /* 0x00000000180e72ca */ /* 0x040fe200000e0000 */
[----:B-1----:R-:W-:Y:S01]  /*62f0*/  IMAD.WIDE.U32 R14, R13, 0x4, R10 ;  /* 0x000000040d0e7825 */ /* 0x002fe200078e000a */
[C---:B------:R-:W-:Y:S02]  /*6300*/  R2UR UR15, R25.reuse ;  /* 0x00000000190f72ca */ /* 0x040fe400000e0000 */
[----:B------:R-:W-:Y:S01]  /*6310*/  R2UR UR12, R24 ;  /* 0x00000000180c72ca */ /* 0x000fe200000e0000 */
[----:B------:R-:W-:Y:S01]  /*6320*/  IMAD.WIDE.U32 R12, R22, 0x4, R16 ;  /* 0x00000004160c7825 */ /* 0x000fe200078e0010 */
[----:B------:R-:W-:Y:S01]  /*6330*/  R2UR UR13, R25 ;  /* 0x00000000190d72ca */ /* 0x000fe200000e0000 */
[----:B------:R0:W2:Y:S01]  /*6340*/  LDG.E R26, desc[UR8][R14.64] ;  /* 0x000000080e1a7981 */ /* 0x0000a2000c1e1900 */
[C---:B------:R-:W-:Y:S01]  /*6350*/  IADD3 R27, PT, PT, R21.reuse, UR4, RZ ;  /* 0x00000004151b7c10 */ /* 0x040fe2000fffe0ff */
[----:B------:R-:W-:Y:S01]  /*6360*/  IMAD.WIDE.U32 R20, R21, 0x4, R10 ;  /* 0x0000000415147825 */ /* 0x000fe200078e000a */
[----:B------:R-:W-:Y:S01]  /*6370*/  R2UR UR16, R24 ;  /* 0x00000000181072ca */ /* 0x000fe200000e0000 */
[----:B------:R-:W2:Y:S01]  /*6380*/  LD.E R23, desc[UR6][R12.64] ;  /* 0x000000060c177980 */ /* 0x000ea2000c101900 */
[----:B------:R-:W-:-:S02]  /*6390*/  R2UR UR17, R25 ;  /* 0x00000000191172ca */ /* 0x000fc400000e0000 */
[----:B------:R-:W-:Y:S01]  /*63a0*/  R2UR UR18, R24 ;  /* 0x00000000181272ca */ /* 0x000fe200000e0000 */
[----:B------:R-:W3:Y:S01]  /*63b0*/  LDG.E R20, desc[UR10][R20.64] ;  /* 0x0000000a14147981 */ /* 0x000ee2000c1e1900 */
[----:B------:R-:W-:Y:S01]  /*63c0*/  R2UR UR19, R25 ;  /* 0x00000000191372ca */ /* 0x000fe200000e0000 */
[C-C-:B0-----:R-:W-:Y:S02]  /*63d0*/  IMAD.WIDE.U32 R14, R27.reuse, 0x4, R10.reuse ;  /* 0x000000041b0e7825 */ /* 0x141fe400078e000a */
[----:B------:R-:W3:Y:S02]  /*63e0*/  LD.E R28, desc[UR8][R12.64+0x4] ;  /* 0x000004080c1c7980 */ /* 0x000ee4000c101900 */
[----:B------:R-:W-:Y:S02]  /*63f0*/  VIADD R27, R27, UR4 ;  /* 0x000000041b1b7c36 */ /* 0x000fe40008000000 */
[----:B------:R-:W4:Y:S02]  /*6400*/  LDG.E R14, desc[UR14][R14.64] ;  /* 0x0000000e0e0e7981 */ /* 0x000f24000c1e1900 */
[----:B------:R-:W-:-:S02]  /*6410*/  IMAD.WIDE.U32 R10, R27, 0x4, R10 ;  /* 0x000000041b0a7825 */ /* 0x000fc400078e000a */
[----:B------:R-:W4:Y:S04]  /*6420*/  LD.E R32, desc[UR12][R12.64+0x8] ;  /* 0x0000080c0c207980 */ /* 0x000f28000c101900 */
[----:B------:R-:W5:Y:S04]  /*6430*/  LD.E R34, desc[UR16][R12.64+0xc] ;  /* 0x00000c100c227980 */ /* 0x000f68000c101900 */
[----:B------:R-:W5:Y:S01]  /*6440*/  LDG.E R10, desc[UR18][R10.64] ;  /* 0x000000120a0a7981 */ /* 0x000f62000c1e1900 */
[----:B------:R-:W-:Y:S01]  /*6450*/  IADD3 R22, PT, PT, R22, 0x4, RZ ;  /* 0x0000000416167810 */ /* 0x000fe20007ffe0ff */
[----:B--2---:R-:W-:-:S04]  /*6460*/  FFMA R23, R23, R26, R30 ;  /* 0x0000001a17177223 */ /* 0x004fc8000000001e */
[----:B---3--:R-:W-:-:S04]  /*6470*/  FFMA R23, R28, R20, R23 ;  /* 0x000000141c177223 */ /* 0x008fc80000000017 */
[----:B----4-:R-:W-:-:S04]  /*6480*/  FFMA R23, R32, R14, R23 ;  /* 0x0000000e20177223 */ /* 0x010fc80000000017 */
[----:B-----5:R-:W-:-:S07]  /*6490*/  FFMA R30, R34, R10, R23 ;  /* 0x0000000a221e7223 */ /* 0x020fce0000000017 */
.L_x_107:
[----:B------:R-:W-:Y:S05]  /*64a0*/  @!P1 BRA `(.L_x_105) ;  /* 0x0000000000849947 */ /* 0x000fea0003800000 */
[----:B------:R-:W0:Y:S01]  /*64b0*/  LDC.64 R12, c[0x0][0x390] ;  /* 0x0000e400ff0c7b82 */ /* 0x000e220000000a00 */
[----:B------:R-:W1:Y:S01]  /*64c0*/  LDCU UR4, c[0x0][0x3a8] ;  /* 0x00007500ff0477ac */ /* 0x000e620008000800 */
[----:B------:R-:W-:Y:S01]  /*64d0*/  R2UR UR6, R24 ;  /* 0x00000000180672ca */ /* 0x000fe200000e0000 */
[----:B------:R-:W-:Y:S01]  /*64e0*/  IMAD.WIDE.U32 R10, R22, 0x4, R16 ;  /* 0x00000004160a7825 */ /* 0x000fe200078e0010 */
[C---:B------:R-:W-:Y:S02]  /*64f0*/  R2UR UR7, R25.reuse ;  /* 0x00000000190772ca */ /* 0x040fe400000e0000 */
[----:B------:R-:W-:Y:S02]  /*6500*/  R2UR UR8, R24 ;  /* 0x00000000180872ca */ /* 0x000fe400000e0000 */
[----:B------:R-:W-:-:S09]  /*6510*/  R2UR UR9, R25 ;  /* 0x00000000190972ca */ /* 0x000fd200000e0000 */
[----:B------:R-:W2:Y:S01]  /*6520*/  LD.E R21, desc[UR6][R10.64] ;  /* 0x000000060a157980 */ /* 0x000ea2000c101900 */
[----:B-1----:R-:W-:-:S04]  /*6530*/  IMAD R23, R22, UR4, R7 ;  /* 0x0000000416177c24 */ /* 0x002fc8000f8e0207 */
[----:B0-----:R-:W-:-:S06]  /*6540*/  IMAD.WIDE.U32 R14, R23, 0x4, R12 ;  /* 0x00000004170e7825 */ /* 0x001fcc00078e000c */
[----:B------:R-:W2:Y:S01]  /*6550*/  LDG.E R14, desc[UR8][R14.64] ;  /* 0x000000080e0e7981 */ /* 0x000ea2000c1e1900 */
[----:B------:R-:W-:Y:S01]  /*6560*/  ISETP.NE.AND P0, PT, R6, 0x1, PT ;  /* 0x000000010600780c */ /* 0x000fe20003f05270 */
[----:B--2---:R-:W-:-:S12]  /*6570*/  FFMA R30, R21, R14, R30 ;  /* 0x0000000e151e7223 */ /* 0x004fd8000000001e */
[----:B------:R-:W-:Y:S05]  /*6580*/  @!P0 BRA `(.L_x_105) ;  /* 0x00000000004c8947 */ /* 0x000fea0003800000 */
[----:B------:R-:W-:Y:S01]  /*6590*/  ISETP.NE.AND P0, PT, R6, 0x2, PT ;  /* 0x000000020600780c */ /* 0x000fe20003f05270 */
[----:B------:R-:W-:Y:S01]  /*65a0*/  VIADD R21, R23, UR4 ;  /* 0x0000000417157c36 */ /* 0x000fe20008000000 */
[C---:B------:R-:W-:Y:S02]  /*65b0*/  R2UR UR8, R24.reuse ;  /* 0x00000000180872ca */ /* 0x040fe400000e0000 */
[----:B------:R-:W-:Y:S01]  /*65c0*/  R2UR UR9, R25 ;  /* 0x00000000190972ca */ /* 0x000fe200000e0000 */
[----:B------:R-:W-:Y:S01]  /*65d0*/  IMAD.WIDE.U32 R14, R21, 0x4, R12 ;  /* 0x00000004150e7825 */ /* 0x000fe200078e000c */
[----:B------:R-:W-:Y:S02]  /*65e0*/  R2UR UR6, R24 ;  /* 0x00000000180672ca */ /* 0x000fe400000e0000 */
[----:B------:R-:W-:-:S05]  /*65f0*/  R2UR UR7, R25 ;  /* 0x00000000190772ca */ /* 0x000fca00000e0000 */
[C---:B------:R-:W-:Y:S02]  /*6600*/  @P0 R2UR UR10, R24.reuse ;  /* 0x00000000180a02ca */ /* 0x040fe400000e0000 */
[C---:B------:R-:W-:Y:S02]  /*6610*/  @P0 R2UR UR11, R25.reuse ;  /* 0x00000000190b02ca */ /* 0x040fe400000e0000 */
[----:B------:R-:W-:Y:S01]  /*6620*/  @P0 R2UR UR12, R24 ;  /* 0x00000000180c02ca */ /* 0x000fe200000e0000 */
[----:B------:R-:W2:Y:S01]  /*6630*/  LDG.E R14, desc[UR8][R14.64] ;  /* 0x000000080e0e7981 */ /* 0x000ea2000c1e1900 */
[----:B------:R-:W-:Y:S02]  /*6640*/  @P0 R2UR UR13, R25 ;  /* 0x00000000190d02ca */ /* 0x000fe400000e0000 */
[----:B------:R-:W-:-:S05]  /*6650*/  @P0 IADD3 R21, PT, PT, R21, UR4, RZ ;  /* 0x0000000415150c10 */ /* 0x000fca000fffe0ff */
[----:B------:R-:W-:Y:S02]  /*6660*/  @P0 IMAD.WIDE.U32 R12, R21, 0x4, R12 ;  /* 0x00000004150c0825 */ /* 0x000fe400078e000c */
[----:B------:R-:W2:Y:S04]  /*6670*/  LD.E R21, desc[UR6][R10.64+0x4] ;  /* 0x000004060a157980 */ /* 0x000ea8000c101900 */
[----:B------:R-:W3:Y:S04]  /*6680*/  @P0 LD.E R23, desc[UR10][R10.64+0x8] ;  /* 0x0000080a0a170980 */ /* 0x000ee8000c101900 */
[----:B------:R-:W3:Y:S01]  /*6690*/  @P0 LDG.E R12, desc[UR12][R12.64] ;  /* 0x0000000c0c0c0981 */ /* 0x000ee2000c1e1900 */
[----:B--2---:R-:W-:-:S04]  /*66a0*/  FFMA R30, R21, R14, R30 ;  /* 0x0000000e151e7223 */ /* 0x004fc8000000001e */
[----:B---3--:R-:W-:-:S07]  /*66b0*/  @P0 FFMA R30, R23, R12, R30 ;  /* 0x0000000c171e0223 */ /* 0x008fce000000001e */
.L_x_105:
[----:B------:R-:W0:Y:S01]  /*66c0*/  LDCU UR4, c[0x0][0x3a8] ;  /* 0x00007500ff0477ac */ /* 0x000e220008000800 */
[----:B------:R-:W1:Y:S01]  /*66d0*/  LDC.64 R10, c[0x0][0x398] ;  /* 0x0000e600ff0a7b82 */ /* 0x000e620000000a00 */
[----:B------:R-:W-:Y:S02]  /*66e0*/  R2UR UR6, R24 ;  /* 0x00000000180672ca */ /* 0x000fe400000e0000 */
[----:B------:R-:W-:Y:S01]  /*66f0*/  R2UR UR7, R25 ;  /* 0x00000000190772ca */ /* 0x000fe200000e0000 */
[----:B0-----:R-:W-:Y:S02]  /*6700*/  IMAD R13, R2, UR4, R7 ;  /* 0x00000004020d7c24 */ /* 0x001fe4000f8e0207 */
[----:B------:R-:W-:-:S05]  /*6710*/  VIADD R7, R7, 0x1 ;  /* 0x0000000107077836 */ /* 0x000fca0000000000 */
[----:B------:R-:W-:Y:S01]  /*6720*/  ISETP.NE.AND P0, PT, R7, UR4, PT ;  /* 0x0000000407007c0c */ /* 0x000fe2000bf05270 */
[----:B-1----:R-:W-:-:S05]  /*6730*/  IMAD.WIDE R10, R13, 0x4, R10 ;  /* 0x000000040d0a7825 */ /* 0x002fca00078e020a */
[----:B------:R0:W-:Y:S07]  /*6740*/  STG.E desc[UR6][R10.64], R30 ;  /* 0x0000001e0a007986 */ /* 0x0001ee000c101906 */
[----:B------:R-:W-:Y:S05]  /*6750*/  @P0 BRA `(.L_x_108) ;  /* 0xffffffec00ac0947 */ /* 0x000fea000383ffff */
[----:B------:R-:W-:Y:S05]  /*6760*/  BSYNC.RECONVERGENT B0 ;  /* 0x0000000000007941 */ /* 0x000fea0003800200 */
.L_x_101:
[----:B------:R-:W-:Y:S05]  /*6770*/  BRA `(.L_x_99) ;  /* 0x0000000400447947 */ /* 0x000fea0003800000 */
.L_x_100:
[C---:B------:R-:W-:Y:S01]  /*6780*/  IADD3 R0, PT, PT, R9.reuse, -0x1, RZ ;  /* 0xffffffff09007810 */ /* 0x040fe20007ffe0ff */
[----:B------:R-:W-:Y:S01]  /*6790*/  IMAD.MOV.U32 R3, RZ, RZ, RZ ;  /* 0x000000ffff037224 */ /* 0x000fe200078e00ff */
[----:B------:R-:W-:Y:S02]  /*67a0*/  LOP3.LUT R8, R9, 0x7, RZ, 0xc0, !PT ;  /* 0x0000000709087812 */ /* 0x000fe400078ec0ff */
[----:B------:R-:W-:Y:S02]  /*67b0*/  ISETP.GE.U32.AND P0, PT, R0, 0x7, PT ;  /* 0x000000070000780c */ /* 0x000fe40003f06070 */
[----:B------:R-:W-:-:S11]  /*67c0*/  ISETP.NE.AND P1, PT, R8, RZ, PT ;  /* 0x000000ff0800720c */ /* 0x000fd60003f25270 */
[----:B------:R-:W-:Y:S05]  /*67d0*/  @!P0 BRA `(.L_x_109) ;  /* 0x0000000000888947 */ /* 0x000fea0003800000 */
[----:B------:R-:W0:Y:S01]  /*67e0*/  LDC.64 R6, c[0x0][0x398] ;  /* 0x0000e600ff067b82 */ /* 0x000e220000000a00 */
[----:B------:R-:W-:Y:S01]  /*67f0*/  HFMA2 R0, -RZ, RZ, 0, 0 ;  /* 0x00000000ff007431 */ /* 0x000fe200000001ff */
[----:B------:R-:W-:Y:S01]  /*6800*/  BSSY.RECONVERGENT B0, `(.L_x_109) ;  /* 0x000001f000007945 */ /* 0x000fe20003800200 */
[----:B------:R-:W-:-:S07]  /*6810*/  LOP3.LUT R3, R9, 0x7ffffff8, RZ, 0xc0, !PT ;  /* 0x7ffffff809037812 */ /* 0x000fce00078ec0ff */
.L_x_110:
[----:B-12---:R-:W-:Y:S01]  /*6820*/  IMAD R5, R2, R9, R0 ;  /* 0x0000000902057224 */ /* 0x006fe200078e0200 */
[----:B------:R-:W-:Y:S01]  /*6830*/  R2UR UR4, R24 ;  /* 0x00000000180472ca */ /* 0x000fe200000e0000 */
[----:B------:R-:W-:Y:S01]  /*6840*/  VIADD R0, R0, 0x8 ;  /* 0x0000000800007836 */ /* 0x000fe20000000000 */
[----:B------:R-:W-:Y:S01]  /*6850*/  R2UR UR5, R25 ;  /* 0x00000000190572ca */ /* 0x000fe200000e0000 */
[----:B0-----:R-:W-:Y:S01]  /*6860*/  IMAD.WIDE R4, R5, 0x4, R6 ;  /* 0x0000000405047825 */ /* 0x001fe200078e0206 */
[C---:B------:R-:W-:Y:S02]  /*6870*/  R2UR UR6, R24.reuse ;  /* 0x00000000180672ca */ /* 0x040fe400000e0000 */
[C---:B------:R-:W-:Y:S02]  /*6880*/  R2UR UR7, R25.reuse ;  /* 0x00000000190772ca */ /* 0x040fe400000e0000 */
[----:B------:R-:W-:Y:S02]  /*6890*/  R2UR UR8, R24 ;  /* 0x00000000180872ca */ /* 0x000fe400000e0000 */
[----:B------:R-:W-:-:S02]  /*68a0*/  R2UR UR9, R25 ;  /* 0x00000000190972ca */ /* 0x000fc400000e0000 */
[C---:B------:R-:W-:Y:S02]  /*68b0*/  R2UR UR10, R24.reuse ;  /* 0x00000000180a72ca */ /* 0x040fe400000e0000 */
[C---:B------:R-:W-:Y:S01]  /*68c0*/  R2UR UR11, R25.reuse ;  /* 0x00000000190b72ca */ /* 0x040fe200000e0000 */
[----:B------:R2:W-:Y:S01]  /*68d0*/  STG.E desc[UR4][R4.64], RZ ;  /* 0x000000ff04007986 */ /* 0x0005e2000c101904 */
[C---:B------:R-:W-:Y:S02]  /*68e0*/  R2UR UR12, R24.reuse ;  /* 0x00000000180c72ca */ /* 0x040fe400000e0000 */
[C---:B------:R-:W-:Y:S01]  /*68f0*/  R2UR UR13, R25.reuse ;  /* 0x00000000190d72ca */ /* 0x040fe200000e0000 */
[----:B------:R2:W-:Y:S01]  /*6900*/  STG.E desc[UR6][R4.64+0x4], RZ ;  /* 0x000004ff04007986 */ /* 0x0005e2000c101906 */
[C---:B------:R-:W-:Y:S02]  /*6910*/  R2UR UR14, R24.reuse ;  /* 0x00000000180e72ca */ /* 0x040fe400000e0000 */
[----:B------:R-:W-:Y:S01]  /*6920*/  R2UR UR15, R25 ;  /* 0x00000000190f72ca */ /* 0x000fe200000e0000 */
[----:B------:R2:W-:Y:S01]  /*6930*/  STG.E desc[UR8][R4.64+0x8], RZ ;  /* 0x000008ff04007986 */ /* 0x0005e2000c101908 */
[----:B------:R-:W-:-:S02]  /*6940*/  R2UR UR16, R24 ;  /* 0x00000000181072ca */ /* 0x000fc400000e0000 */
[C---:B------:R-:W-:Y:S01]  /*6950*/  R2UR UR17, R25.reuse ;  /* 0x00000000191172ca */ /* 0x040fe200000e0000 */
[----:B------:R2:W-:Y:S01]  /*6960*/  STG.E desc[UR10][R4.64+0xc], RZ ;  /* 0x00000cff04007986 */ /* 0x0005e2000c10190a */
[----:B------:R-:W-:Y:S02]  /*6970*/  R2UR UR18, R24 ;  /* 0x00000000181272ca */ /* 0x000fe400000e0000 */
[----:B------:R-:W-:Y:S01]  /*6980*/  R2UR UR19, R25 ;  /* 0x00000000191372ca */ /* 0x000fe200000e0000 */
[----:B------:R2:W-:Y:S01]  /*6990*/  STG.E desc[UR12][R4.64+0x10], RZ ;  /* 0x000010ff04007986 */ /* 0x0005e2000c10190c */
[----:B------:R-:W-:-:S03]  /*69a0*/  ISETP.NE.AND P0, PT, R0, R3, PT ;  /* 0x000000030000720c */ /* 0x000fc60003f05270 */
[----:B------:R2:W-:Y:S04]  /*69b0*/  STG.E desc[UR14][R4.64+0x14], RZ ;  /* 0x000014ff04007986 */ /* 0x0005e8000c10190e */
[----:B------:R2:W-:Y:S04]  /*69c0*/  STG.E desc[UR16][R4.64+0x18], RZ ;  /* 0x000018ff04007986 */ /* 0x0005e8000c101910 */
[----:B------:R2:W-:Y:S02]  /*69d0*/  STG.E desc[UR18][R4.64+0x1c], RZ ;  /* 0x00001cff04007986 */ /* 0x0005e4000c101912 */
[----:B------:R-:W-:Y:S05]  /*69e0*/  @P0 BRA `(.L_x_110) ;  /* 0xfffffffc008c0947 */ /* 0x000fea000383ffff */
[----:B------:R-:W-:Y:S05]  /*69f0*/  BSYNC.RECONVERGENT B0 ;  /* 0x0000000000007941 */ /* 0x000fea0003800200 */
.L_x_109:
[----:B------:R-:W-:Y:S05]  /*6a00*/  @!P1 BRA `(.L_x_99) ;  /* 0x0000000000a09947 */ /* 0x000fea0003800000 */
[----:B------:R-:W-:Y:S02]  /*6a10*/  ISETP.GE.U32.AND P0, PT, R8, 0x4, PT ;  /* 0x000000040800780c */ /* 0x000fe40003f06070 */
[----:B------:R-:W-:-:S04]  /*6a20*/  LOP3.LUT R6, R9, 0x3, RZ, 0xc0, !PT ;  /* 0x0000000309067812 */ /* 0x000fc800078ec0ff */
[----:B------:R-:W-:-:S07]  /*6a30*/  ISETP.NE.AND P1, PT, R6, RZ, PT ;  /* 0x000000ff0600720c */ /* 0x000fce0003f25270 */
[----:B------:R-:W-:Y:S06]  /*6a40*/  @!P0 BRA `(.L_x_111) ;  /* 0x0000000000408947 */ /* 0x000fec0003800000 */
[----:B-12---:R-:W0:Y:S01]  /*6a50*/  LDC.64 R4, c[0x0][0x398] ;  /* 0x0000e600ff047b82 */ /* 0x006e220000000a00 */
[----:B------:R-:W-:Y:S01]  /*6a60*/  R2UR UR4, R24 ;  /* 0x00000000180472ca */ /* 0x000fe200000e0000 */
[----:B------:R-:W-:Y:S01]  /*6a70*/  IMAD R7, R2, R9, R3 ;  /* 0x0000000902077224 */ /* 0x000fe200078e0203 */
[C---:B------:R-:W-:Y:S02]  /*6a80*/  R2UR UR5, R25.reuse ;  /* 0x00000000190572ca */ /* 0x040fe400000e0000 */
[C---:B------:R-:W-:Y:S02]  /*6a90*/  R2UR UR6, R24.reuse ;  /* 0x00000000180672ca */ /* 0x040fe400000e0000 */
[C---:B------:R-:W-:Y:S02]  /*6aa0*/  R2UR UR7, R25.reuse ;  /* 0x00000000190772ca */ /* 0x040fe400000e0000 */
[----:B------:R-:W-:Y:S02]  /*6ab0*/  R2UR UR8, R24 ;  /* 0x00000000180872ca */ /* 0x000fe400000e0000 */
[----:B------:R-:W-:-:S02]  /*6ac0*/  R2UR UR9, R25 ;  /* 0x00000000190972ca */ /* 0x000fc400000e0000 */
[----:B------:R-:W-:Y:S02]  /*6ad0*/  R2UR UR10, R24 ;  /* 0x00000000180a72ca */ /* 0x000fe400000e0000 */
[----:B------:R-:W-:Y:S02]  /*6ae0*/  R2UR UR11, R25 ;  /* 0x00000000190b72ca */ /* 0x000fe400000e0000 */
[----:B------:R-:W-:Y:S01]  /*6af0*/  IADD3 R3, PT, PT, R3, 0x4, RZ ;  /* 0x0000000403037810 */ /* 0x000fe20007ffe0ff */
[----:B0-----:R-:W-:-:S05]  /*6b00*/  IMAD.WIDE R4, R7, 0x4, R4 ;  /* 0x0000000407047825 */ /* 0x001fca00078e0204 */
[----:B------:R0:W-:Y:S04]  /*6b10*/  STG.E desc[UR4][R4.64], RZ ;  /* 0x000000ff04007986 */ /* 0x0001e8000c101904 */
[----:B------:R0:W-:Y:S04]  /*6b20*/  STG.E desc[UR6][R4.64+0x4], RZ ;  /* 0x000004ff04007986 */ /* 0x0001e8000c101906 */
[----:B------:R0:W-:Y:S04]  /*6b30*/  STG.E desc[UR8][R4.64+0x8], RZ ;  /* 0x000008ff04007986 */ /* 0x0001e8000c101908 */
[----:B------:R0:W-:Y:S02]  /*6b40*/  STG.E desc[UR10][R4.64+0xc], RZ ;  /* 0x00000cff04007986 */ /* 0x0001e4000c10190a */
.L_x_111:
[----:B------:R-:W-:Y:S05]  /*6b50*/  @!P1 BRA `(.L_x_99) ;  /* 0x00000000004c9947 */ /* 0x000fea0003800000 */
[----:B------:R-:W-:Y:S02]  /*6b60*/  LOP3.LUT R0, R9, 0x1, RZ, 0xc0, !PT ;  /* 0x0000000109007812 */ /* 0x000fe400078ec0ff */
[----:B------:R-:W-:Y:S02]  /*6b70*/  ISETP.NE.AND P1, PT, R6, 0x1, PT ;  /* 0x000000010600780c */ /* 0x000fe40003f25270 */
[----:B------:R-:W-:-:S11]  /*6b80*/  ISETP.NE.U32.AND P0, PT, R0, 0x1, PT ;  /* 0x000000010000780c */ /* 0x000fd60003f05070 */
[----:B012---:R-:W0:Y:S01]  /*6b90*/  @P1 LDC.64 R4, c[0x0][0x398] ;  /* 0x0000e600ff041b82 */ /* 0x007e220000000a00 */
[----:B------:R-:W-:Y:S01]  /*6ba0*/  @P1 R2UR UR4, R24 ;  /* 0x00000000180412ca */ /* 0x000fe200000e0000 */
[-C--:B------:R-:W-:Y:S01]  /*6bb0*/  @P1 IMAD R11, R2, R9.reuse, R3 ;  /* 0x00000009020b1224 */ /* 0x080fe200078e0203 */
[----:B------:R-:W-:Y:S01]  /*6bc0*/  @P1 R2UR UR5, R25 ;  /* 0x00000000190512ca */ /* 0x000fe200000e0000 */
[----:B------:R-:W-:Y:S01]  /*6bd0*/  @P1 VIADD R3, R3, 0x2 ;  /* 0x0000000203031836 */ /* 0x000fe20000000000 */
[C---:B------:R-:W-:Y:S02]  /*6be0*/  @P1 R2UR UR6, R24.reuse ;  /* 0x00000000180612ca */ /* 0x040fe400000e0000 */
[C---:B------:R-:W-:Y:S01]  /*6bf0*/  @P1 R2UR UR7, R25.reuse ;  /* 0x00000000190712ca */ /* 0x040fe200000e0000 */
[----:B------:R-:W1:Y:S01]  /*6c00*/  @!P0 LDC.64 R6, c[0x0][0x398] ;  /* 0x0000e600ff068b82 */ /* 0x000e620000000a00 */
[----:B------:R-:W-:Y:S01]  /*6c10*/  @!P0 R2UR UR8, R24 ;  /* 0x00000000180882ca */ /* 0x000fe200000e0000 */
[----:B------:R-:W-:Y:S01]  /*6c20*/  @!P0 IMAD R3, R2, R9, R3 ;  /* 0x0000000902038224 */ /* 0x000fe200078e0203 */
[----:B------:R-:W-:Y:S01]  /*6c30*/  @!P0 R2UR UR9, R25 ;  /* 0x00000000190982ca */ /* 0x000fe200000e0000 */
[----:B0-----:R-:W-:-:S05]  /*6c40*/  @P1 IMAD.WIDE R4, R11, 0x4, R4 ;  /* 0x000000040b041825 */ /* 0x001fca00078e0204 */
[----:B------:R3:W-:Y:S01]  /*6c50*/  @P1 STG.E desc[UR4][R4.64], RZ ;  /* 0x000000ff04001986 */ /* 0x0007e2000c101904 */
[----:B-1----:R-:W-:-:S03]  /*6c60*/  @!P0 IMAD.WIDE R2, R3, 0x4, R6 ;  /* 0x0000000403028825 */ /* 0x002fc600078e0206 */
[----:B------:R3:W-:Y:S04]  /*6c70*/  @P1 STG.E desc[UR6][R4.64+0x4], RZ ;  /* 0x000004ff04001986 */ /* 0x0007e8000c101906 */
[----:B------:R3:W-:Y:S02]  /*6c80*/  @!P0 STG.E desc[UR8][R2.64], RZ ;  /* 0x000000ff02008986 */ /* 0x0007e4000c101908 */
.L_x_99:
[----:B---3--:R-:W-:Y:S01]  /*6c90*/  MOV R2, 0x8 ;  /* 0x0000000800027802 */ /* 0x008fe20000000f00 */
[----:B012-4-:R-:W-:Y:S01]  /*6ca0*/  IMAD.MOV.U32 R5, RZ, RZ, R19 ;  /* 0x000000ffff057224 */ /* 0x017fe200078e0013 */
[----:B------:R-:W-:Y:S02]  /*6cb0*/  MOV R4, R18 ;  /* 0x0000001200047202 */ /* 0x000fe40000000f00 */
[----:B------:R0:W1:Y:S05]  /*6cc0*/  LDC.64 R6, c[0x4][R2] ;  /* 0x0100000002067b82 */ /* 0x00006a0000000a00 */
[----:B------:R-:W-:-:S07]  /*6cd0*/  LEPC R20, `(.L_x_112) ;  /* 0x000000001014794e */ /* 0x000fce0000000000 */
[----:B01----:R-:W-:Y:S05]  /*6ce0*/  CALL.ABS.NOINC R6 ;  /* 0x0000000006007343 */ /* 0x003fea0003c00000 */
.L_x_112:
[----:B------:R-:W0:Y:S01]  /*6cf0*/  LDC.64 R2, c[0x4][R2] ;  /* 0x0100000002027b82 */ /* 0x000e220000000a00 */
[----:B------:R-:W-:Y:S01]  /*6d00*/  MOV R4, R16 ;  /* 0x0000001000047202 */ /* 0x000fe20000000f00 */
[----:B------:R-:W-:-:S07]  /*6d10*/  IMAD.MOV.U32 R5, RZ, RZ, R17 ;  /* 0x000000ffff057224 */ /* 0x000fce00078e0011 */
[----:B------:R-:W-:-:S07]  /*6d20*/  LEPC R20, `(.L_x_113) ;  /* 0x000000001014794e */ /* 0x000fce0000000000 */
[----:B0-----:R-:W-:Y:S05]  /*6d30*/  CALL.ABS.NOINC R2 ;  /* 0x0000000002007343 */ /* 0x001fea0003c00000 */
.L_x_113:
[----:B------:R-:W-:Y:S05]  /*6d40*/  EXIT ;  /* 0x000000000000794d */ /* 0x000fea0003800000 */
        .weak           $__internal_0_$__cuda_sm20_sqrt_rn_f32_slowpath
        .type           $__internal_0_$__cuda_sm20_sqrt_rn_f32_slowpath,@function
        .size           $__internal_0_$__cuda_sm20_sqrt_rn_f32_slowpath,($__internal_1_$__cuda_sm3x_div_rn_noftz_f32_slowpath - $__internal_0_$__cuda_sm20_sqrt_rn_f32_slowpath)
$__internal_0_$__cuda_sm20_sqrt_rn_f32_slowpath:
[----:B------:R-:W-:-:S13]  /*6d50*/  LOP3.LUT P0, RZ, R0, 0x7fffffff, RZ, 0xc0, !PT ;  /* 0x7fffffff00ff7812 */ /* 0x000fda000780c0ff */
[----:B------:R-:W-:Y:S01]  /*6d60*/  @!P0 MOV R3, R0 ;  /* 0x0000000000038202 */ /* 0x000fe20000000f00 */
[----:B------:R-:W-:Y:S06]  /*6d70*/  @!P0 BRA `(.L_x_114) ;  /* 0x0000000000448947 */ /* 0x000fec0003800000 */
[----:B------:R-:W-:-:S13]  /*6d80*/  FSETP.GEU.FTZ.AND P0, PT, R0, RZ, PT ;  /* 0x000000ff0000720b */ /* 0x000fda0003f1e000 */
[----:B------:R-:W-:Y:S01]  /*6d90*/  @!P0 IMAD.MOV.U32 R3, RZ, RZ, 0x7fffffff ;  /* 0x7fffffffff038424 */ /* 0x000fe200078e00ff */
[----:B------:R-:W-:Y:S06]  /*6da0*/  @!P0 BRA `(.L_x_114) ;  /* 0x0000000000388947 */ /* 0x000fec0003800000 */
[----:B------:R-:W-:-:S13]  /*6db0*/  FSETP.GTU.FTZ.AND P0, PT, |R0|, +INF , PT ;  /* 0x7f8000000000780b */ /* 0x000fda0003f1c200 */
[----:B------:R-:W-:Y:S01]  /*6dc0*/  @P0 FADD.FTZ R3, R0, 1 ;  /* 0x3f80000000030421 */ /* 0x000fe20000010000 */
[----:B------:R-:W-:Y:S06]  /*6dd0*/  @P0 BRA `(.L_x_114) ;  /* 0x00000000002c0947 */ /* 0x000fec0003800000 */
[----:B------:R-:W-:-:S13]  /*6de0*/  FSETP.NEU.FTZ.AND P0, PT, |R0|, +INF , PT ;  /* 0x7f8000000000780b */ /* 0x000fda0003f1d200 */
[----:B------:R-:W-:Y:S01]  /*6df0*/  @!P0 MOV R3, R0 ;  /* 0x0000000000038202 */ /* 0x000fe20000000f00 */
[----:B------:R-:W-:Y:S06]  /*6e00*/  @!P0 BRA `(.L_x_114) ;  /* 0x0000000000208947 */ /* 0x000fec0003800000 */
[----:B------:R-:W-:-:S04]  /*6e10*/  FFMA R0, R0, 1.84467440737095516160e+19, RZ ;  /* 0x5f80000000007823 */ /* 0x000fc800000000ff */
[----:B------:R-:W0:Y:S02]  /*6e20*/  MUFU.RSQ R3, R0 ;  /* 0x0000000000037308 */ /* 0x000e240000001400 */
[----:B0-----:R-:W-:Y:S01]  /*6e30*/  FMUL.FTZ R5, R0, R3 ;  /* 0x0000000300057220 */ /* 0x001fe20000410000 */
[----:B------:R-:W-:-:S03]  /*6e40*/  FMUL.FTZ R3, R3, 0.5 ;  /* 0x3f00000003037820 */ /* 0x000fc60000410000 */
[----:B------:R-:W-:-:S04]  /*6e50*/  FADD.FTZ R4, -R5, -RZ ;  /* 0x800000ff05047221 */ /* 0x000fc80000010100 */
[----:B------:R-:W-:-:S04]  /*6e60*/  FFMA R4, R5, R4, R0 ;  /* 0x0000000405047223 */ /* 0x000fc80000000000 */
[----:B------:R-:W-:-:S04]  /*6e70*/  FFMA R3, R4, R3, R5 ;  /* 0x0000000304037223 */ /* 0x000fc80000000005 */
[----:B------:R-:W-:-:S07]  /*6e80*/  FMUL.FTZ R3, R3, 2.3283064365386962891e-10 ;  /* 0x2f80000003037820 */ /* 0x000fce0000410000 */
.L_x_114:
[----:B------:R-:W-:Y:S02]  /*6e90*/  HFMA2 R5, -RZ, RZ, 0, 0 ;  /* 0x00000000ff057431 */ /* 0x000fe400000001ff */
[----:B------:R-:W-:-:S04]  /*6ea0*/  IMAD.MOV.U32 R4, RZ, RZ, R6 ;  /* 0x000000ffff047224 */ /* 0x000fc800078e0006 */
[----:B------:R-:W-:Y:S05]  /*6eb0*/  RET.REL.NODEC R4 `(_Z21naiveSoftmaxAttentionPKfS0_S0_Pfiii) ;  /* 0xffffff9004507950 */ /* 0x000fea0003c3ffff */
        .weak           $__internal_1_$__cuda_sm3x_div_rn_noftz_f32_slowpath
        .type           $__internal_1_$__cuda_sm3x_div_rn_noftz_f32_slowpath,@function
        .size           $__internal_1_$__cuda_sm3x_div_rn_noftz_f32_slowpath,(.L_x_128 - $__internal_1_$__cuda_sm3x_div_rn_noftz_f32_slowpath)
$__internal_1_$__cuda_sm3x_div_rn_noftz_f32_slowpath:
[--C-:B------:R-:W-:Y:S01]  /*6ec0*/  SHF.R.U32.HI R10, RZ, 0x17, R3.reuse ;  /* 0x00000017ff0a7819 */ /* 0x100fe20000011603 */
[----:B------:R-:W-:Y:S01]  /*6ed0*/  BSSY.RECONVERGENT B0, `(.L_x_115) ;  /* 0x0000064000007945 */ /* 0x000fe20003800200 */
[----:B------:R-:W-:Y:S01]  /*6ee0*/  SHF.R.U32.HI R15, RZ, 0x17, R0 ;  /* 0x00000017ff0f7819 */ /* 0x000fe20000011600 */
[----:B------:R-:W-:Y:S01]  /*6ef0*/  IMAD.MOV.U32 R21, RZ, RZ, R3 ;  /* 0x000000ffff157224 */ /* 0x000fe200078e0003 */
[----:B------:R-:W-:Y:S02]  /*6f00*/  LOP3.LUT R10, R10, 0xff, RZ, 0xc0, !PT ;  /* 0x000000ff0a0a7812 */ /* 0x000fe400078ec0ff */
[----:B------:R-:W-:-:S03]  /*6f10*/  LOP3.LUT R15, R15, 0xff, RZ, 0xc0, !PT ;  /* 0x000000ff0f0f7812 */ /* 0x000fc600078ec0ff */
[----:B------:R-:W-:Y:S01]  /*6f20*/  VIADD R14, R10, 0xffffffff ;  /* 0xffffffff0a0e7836 */ /* 0x000fe20000000000 */
[----:B------:R-:W-:-:S04]  /*6f30*/  IADD3 R13, PT, PT, R15, -0x1, RZ ;  /* 0xffffffff0f0d7810 */ /* 0x000fc80007ffe0ff */
[----:B------:R-:W-:-:S04]  /*6f40*/  ISETP.GT.U32.AND P0, PT, R14, 0xfd, PT ;  /* 0x000000fd0e00780c */ /* 0x000fc80003f04070 */
[----:B------:R-:W-:-:S13]  /*6f50*/  ISETP.GT.U32.OR P0, PT, R13, 0xfd, P0 ;  /* 0x000000fd0d00780c */ /* 0x000fda0000704470 */
[----:B------:R-:W-:Y:S01]  /*6f60*/  @!P0 MOV R13, RZ ;  /* 0x000000ff000d8202 */ /* 0x000fe20000000f00 */
[----:B------:R-:W-:Y:S06]  /*6f70*/  @!P0 BRA `(.L_x_116) ;  /* 0x0000000000608947 */ /* 0x000fec0003800000 */
[----:B------:R-:W-:Y:S02]  /*6f80*/  FSETP.GTU.FTZ.AND P0, PT, |R0|, +INF , PT ;  /* 0x7f8000000000780b */ /* 0x000fe40003f1c200 */
[----:B------:R-:W-:-:S04]  /*6f90*/  FSETP.GTU.FTZ.AND P1, PT, |R3|, +INF , PT ;  /* 0x7f8000000300780b */ /* 0x000fc80003f3c200 */
[----:B------:R-:W-:-:S13]  /*6fa0*/  PLOP3.LUT P0, PT, P0, P1, PT, 0xf8, 0x8f ;  /* 0x00000000008f781c */ /* 0x000fda0000703f70 */
[----:B------:R-:W-:Y:S05]  /*6fb0*/  @P0 BRA `(.L_x_117) ;  /* 0x0000000400500947 */ /* 0x000fea0003800000 */
[----:B------:R-:W-:-:S13]  /*6fc0*/  LOP3.LUT P0, RZ, R21, 0x7fffffff, R0, 0xc8, !PT ;  /* 0x7fffffff15ff7812 */ /* 0x000fda000780c800 */
[----:B------:R-:W-:Y:S05]  /*6fd0*/  @!P0 BRA `(.L_x_118) ;  /* 0x0000000400408947 */ /* 0x000fea0003800000 */
[C---:B------:R-:W-:Y:S02]  /*6fe0*/  FSETP.NEU.FTZ.AND P3, PT, |R0|.reuse, +INF , PT ;  /* 0x7f8000000000780b */ /* 0x040fe40003f7d200 */
[----:B------:R-:W-:Y:S02]  /*6ff0*/  FSETP.NEU.FTZ.AND P1, PT, |R3|, +INF , PT ;  /* 0x7f8000000300780b */ /* 0x000fe40003f3d200 */
[----:B------:R-:W-:-:S11]  /*7000*/  FSETP.NEU.FTZ.AND P0, PT, |R0|, +INF , PT ;  /* 0x7f8000000000780b */ /* 0x000fd60003f1d200 */
[----:B------:R-:W-:Y:S05]  /*7010*/  @!P1 BRA !P3, `(.L_x_118) ;  /* 0x0000000400309947 */ /* 0x000fea0005800000 */
[----:B------:R-:W-:-:S04]  /*7020*/  LOP3.LUT P3, RZ, R0, 0x7fffffff, RZ, 0xc0, !PT ;  /* 0x7fffffff00ff7812 */ /* 0x000fc8000786c0ff */
[----:B------:R-:W-:-:S13]  /*7030*/  PLOP3.LUT P1, PT, P1, P3, PT, 0x2f, 0xf2 ;  /* 0x0000000000f2781c */ /* 0x000fda0000f26577 */
[----:B------:R-:W-:Y:S05]  /*7040*/  @P1 BRA `(.L_x_119) ;  /* 0x00000004001c1947 */ /* 0x000fea0003800000 */
[----:B------:R-:W-:-:S04]  /*7050*/  LOP3.LUT P1, RZ, R21, 0x7fffffff, RZ, 0xc0, !PT ;  /* 0x7fffffff15ff7812 */ /* 0x000fc8000782c0ff */
[----:B------:R-:W-:-:S13]  /*7060*/  PLOP3.LUT P0, PT, P0, P1, PT, 0x2f, 0xf2 ;  /* 0x0000000000f2781c */ /* 0x000fda0000702577 */
[----:B------:R-:W-:Y:S05]  /*7070*/  @P0 BRA `(.L_x_120) ;  /* 0x0000000400040947 */ /* 0x000fea0003800000 */
[----:B------:R-:W-:Y:S01]  /*7080*/  VIADD R13, R15, 0xffffffff ;  /* 0xffffffff0f0d7836 */ /* 0x000fe20000000000 */
[----:B------:R-:W-:-:S04]  /*7090*/  ISETP.GE.AND P1, PT, R14, RZ, PT ;  /* 0x000000ff0e00720c */ /* 0x000fc80003f26270 */
[----:B------:R-:W-:-:S09]  /*70a0*/  ISETP.GE.AND P0, PT, R13, RZ, PT ;  /* 0x000000ff0d00720c */ /* 0x000fd20003f06270 */
[----:B------:R-:W-:-:S04]  /*70b0*/  @!P1 FFMA R21, R3, 1.84467440737095516160e+19, RZ ;  /* 0x5f80000003159823 */ /* 0x000fc800000000ff */
[----:B------:R-:W-:Y:S01]  /*70c0*/  @P0 MOV R13, RZ ;  /* 0x000000ff000d0202 */ /* 0x000fe20000000f00 */
[----:B------:R-:W-:Y:S02]  /*70d0*/  @!P0 IMAD.MOV.U32 R13, RZ, RZ, -0x40 ;  /* 0xffffffc0ff0d8424 */ /* 0x000fe400078e00ff */
[----:B------:R-:W-:-:S03]  /*70e0*/  @!P0 FFMA R0, R0, 1.84467440737095516160e+19, RZ ;  /* 0x5f80000000008823 */ /* 0x000fc600000000ff */
[----:B------:R-:W-:-:S07]  /*70f0*/  @!P1 IADD3 R13, PT, PT, R13, 0x40, RZ ;  /* 0x000000400d0d9810 */ /* 0x000fce0007ffe0ff */
.L_x_116:
[----:B------:R-:W-:Y:S01]  /*7100*/  LEA R14, R10, 0xc0800000, 0x17 ;  /* 0xc08000000a0e7811 */ /* 0x000fe200078eb8ff */
[----:B------:R-:W-:Y:S01]  /*7110*/  BSSY.RECONVERGENT B1, `(.L_x_121) ;  /* 0x0000036000017945 */ /* 0x000fe20003800200 */
[----:B------:R-:W-:-:S03]  /*7120*/  IADD3 R15, PT, PT, R15, -0x7f, RZ ;  /* 0xffffff810f0f7810 */ /* 0x000fc60007ffe0ff */
[----:B------:R-:W-:Y:S02]  /*7130*/  IMAD.IADD R20, R21, 0x1, -R14 ;  /* 0x0000000115147824 */ /* 0x000fe400078e0a0e */
[C---:B------:R-:W-:Y:S02]  /*7140*/  IMAD R0, R15.reuse, -0x800000, R0 ;  /* 0xff8000000f007824 */ /* 0x040fe400078e0200 */
[----:B------:R0:W1:Y:S01]  /*7150*/  MUFU.RCP R21, R20 ;  /* 0x0000001400157308 */ /* 0x0000620000001000 */
[----:B------:R-:W-:Y:S01]  /*7160*/  FADD.FTZ R27, -R20, -RZ ;  /* 0x800000ff141b7221 */ /* 0x000fe20000010100 */
[----:B0-----:R-:W-:-:S05]  /*7170*/  IADD3 R20, PT, PT, R15, 0x7f, -R10 ;  /* 0x0000007f0f147810 */ /* 0x001fca0007ffe80a */
[----:B------:R-:W-:Y:S02]  /*7180*/  IMAD.IADD R13, R20, 0x1, R13 ;  /* 0x00000001140d7824 */ /* 0x000fe400078e020d */
[----:B-1----:R-:W-:-:S04]  /*7190*/  FFMA R14, R21, R27, 1 ;  /* 0x3f800000150e7423 */ /* 0x002fc8000000001b */
[----:B------:R-:W-:-:S04]  /*71a0*/  FFMA R21, R21, R14, R21 ;  /* 0x0000000e15157223 */ /* 0x000fc80000000015 */
[----:B------:R-:W-:-:S04]  /*71b0*/  FFMA R14, R0, R21, RZ ;  /* 0x00000015000e7223 */ /* 0x000fc800000000ff */
[----:B------:R-:W-:-:S04]  /*71c0*/  FFMA R22, R27, R14, R0 ;  /* 0x0000000e1b167223 */ /* 0x000fc80000000000 */
[----:B------:R-:W-:-:S04]  /*71d0*/  FFMA R14, R21, R22, R14 ;  /* 0x00000016150e7223 */ /* 0x000fc8000000000e */
[----:B------:R-:W-:-:S04]  /*71e0*/  FFMA R27, R27, R14, R0 ;  /* 0x0000000e1b1b7223 */ /* 0x000fc80000000000 */
[----:B------:R-:W-:-:S05]  /*71f0*/  FFMA R0, R21, R27, R14 ;  /* 0x0000001b15007223 */ /* 0x000fca000000000e */
[----:B------:R-:W-:-:S04]  /*7200*/  SHF.R.U32.HI R10, RZ, 0x17, R0 ;  /* 0x00000017ff0a7819 */ /* 0x000fc80000011600 */
[----:B------:R-:W-:-:S04]  /*7210*/  LOP3.LUT R10, R10, 0xff, RZ, 0xc0, !PT ;  /* 0x000000ff0a0a7812 */ /* 0x000fc800078ec0ff */
[----:B------:R-:W-:-:S05]  /*7220*/  IADD3 R15, PT, PT, R10, R13, RZ ;  /* 0x0000000d0a0f7210 */ /* 0x000fca0007ffe0ff */
[----:B------:R-:W-:-:S05]  /*7230*/  VIADD R10, R15, 0xffffffff ;  /* 0xffffffff0f0a7836 */ /* 0x000fca0000000000 */
[----:B------:R-:W-:-:S13]  /*7240*/  ISETP.GE.U32.AND P0, PT, R10, 0xfe, PT ;  /* 0x000000fe0a00780c */ /* 0x000fda0003f06070 */
[----:B------:R-:W-:Y:S05]  /*7250*/  @!P0 BRA `(.L_x_122) ;  /* 0x0000000000808947 */ /* 0x000fea0003800000 */
[----:B------:R-:W-:-:S13]  /*7260*/  ISETP.GT.AND P0, PT, R15, 0xfe, PT ;  /* 0x000000fe0f00780c */ /* 0x000fda0003f04270 */
[----:B------:R-:W-:Y:S05]  /*7270*/  @P0 BRA `(.L_x_123) ;  /* 0x00000000006c0947 */ /* 0x000fea0003800000 */
[----:B------:R-:W-:-:S13]  /*7280*/  ISETP.GE.AND P0, PT, R15, 0x1, PT ;  /* 0x000000010f00780c */ /* 0x000fda0003f06270 */
[----:B------:R-:W-:Y:S05]  /*7290*/  @P0 BRA `(.L_x_124) ;  /* 0x0000000000740947 */ /* 0x000fea0003800000 */
[----:B------:R-:W-:Y:S02]  /*72a0*/  ISETP.GE.AND P0, PT, R15, -0x18, PT ;  /* 0xffffffe80f00780c */ /* 0x000fe40003f06270 */
[----:B------:R-:W-:-:S11]  /*72b0*/  LOP3.LUT R0, R0, 0x80000000, RZ, 0xc0, !PT ;  /* 0x8000000000007812 */ /* 0x000fd600078ec0ff */
[----:B------:R-:W-:Y:S05]  /*72c0*/  @!P0 BRA `(.L_x_124) ;  /* 0x0000000000688947 */ /* 0x000fea0003800000 */
[-CC-:B------:R-:W-:Y:S01]  /*72d0*/  FFMA.RZ R10, R21, R27.reuse, R14.reuse ;  /* 0x0000001b150a7223 */ /* 0x180fe2000000c00e */
[C---:B------:R-:W-:Y:S02]  /*72e0*/  ISETP.NE.AND P3, PT, R15.reuse, RZ, PT ;  /* 0x000000ff0f00720c */ /* 0x040fe40003f65270 */
[----:B------:R-:W-:Y:S02]  /*72f0*/  ISETP.NE.AND P1, PT, R15, RZ, PT ;  /* 0x000000ff0f00720c */ /* 0x000fe40003f25270 */
[----:B------:R-:W-:Y:S01]  /*7300*/  LOP3.LUT R13, R10, 0x7fffff, RZ, 0xc0, !PT ;  /* 0x007fffff0a0d7812 */ /* 0x000fe200078ec0ff */
[CCC-:B------:R-:W-:Y:S01]  /*7310*/  FFMA.RP R10, R21.reuse, R27.reuse, R14.reuse ;  /* 0x0000001b150a7223 */ /* 0x1c0fe2000000800e */
[----:B------:R-:W-:Y:S01]  /*7320*/  FFMA.RM R21, R21, R27, R14 ;  /* 0x0000001b15157223 */ /* 0x000fe2000000400e */
[----:B------:R-:W-:Y:S01]  /*7330*/  IADD3 R14, PT, PT, R15, 0x20, RZ ;  /* 0x000000200f0e7810 */ /* 0x000fe20007ffe0ff */
[----:B------:R-:W-:Y:S01]  /*7340*/  IMAD.MOV R15, RZ, RZ, -R15 ;  /* 0x000000ffff0f7224 */ /* 0x000fe200078e0a0f */
[----:B------:R-:W-:-:S02]  /*7350*/  LOP3.LUT R13, R13, 0x800000, RZ, 0xfc, !PT ;  /* 0x008000000d0d7812 */ /* 0x000fc400078efcff */
[----:B------:R-:W-:Y:S02]  /*7360*/  FSETP.NEU.FTZ.AND P0, PT, R10, R21, PT ;  /* 0x000000150a00720b */ /* 0x000fe40003f1d000 */
[----:B------:R-:W-:Y:S02]  /*7370*/  SHF.L.U32 R14, R13, R14, RZ ;  /* 0x0000000e0d0e7219 */ /* 0x000fe400000006ff */
[----:B------:R-:W-:Y:S02]  /*7380*/  SEL R10, R15, RZ, P3 ;  /* 0x000000ff0f0a7207 */ /* 0x000fe40001800000 */
[----:B------:R-:W-:Y:S02]  /*7390*/  ISETP.NE.AND P1, PT, R14, RZ, P1 ;  /* 0x000000ff0e00720c */ /* 0x000fe40000f25270 */
[----:B------:R-:W-:Y:S02]  /*73a0*/  SHF.R.U32.HI R10, RZ, R10, R13 ;  /* 0x0000000aff0a7219 */ /* 0x000fe4000001160d */
[----:B------:R-:W-:-:S02]  /*73b0*/  PLOP3.LUT P0, PT, P0, P1, PT, 0xf8, 0x8f ;  /* 0x00000000008f781c */ /* 0x000fc40000703f70 */
[----:B------:R-:W-:Y:S02]  /*73c0*/  SHF.R.U32.HI R14, RZ, 0x1, R10 ;  /* 0x00000001ff0e7819 */ /* 0x000fe4000001160a */
[----:B------:R-:W-:-:S04]  /*73d0*/  SEL R13, RZ, 0x1, !P0 ;  /* 0x00000001ff0d7807 */ /* 0x000fc80004000000 */
[----:B------:R-:W-:-:S04]  /*73e0*/  LOP3.LUT R13, R13, 0x1, R14, 0xf8, !PT ;  /* 0x000000010d0d7812 */ /* 0x000fc800078ef80e */
[----:B------:R-:W-:-:S04]  /*73f0*/  LOP3.LUT R13, R13, R10, RZ, 0xc0, !PT ;  /* 0x0000000a0d0d7212 */ /* 0x000fc800078ec0ff */
[----:B------:R-:W-:-:S04]  /*7400*/  IADD3 R13, PT, PT, R14, R13, RZ ;  /* 0x0000000d0e0d7210 */ /* 0x000fc80007ffe0ff */
[----:B------:R-:W-:Y:S01]  /*7410*/  LOP3.LUT R0, R13, R0, RZ, 0xfc, !PT ;  /* 0x000000000d007212 */ /* 0x000fe200078efcff */
[----:B------:R-:W-:Y:S06]  /*7420*/  BRA `(.L_x_124) ;  /* 0x0000000000107947 */ /* 0x000fec0003800000 */
.L_x_123:
[----:B------:R-:W-:-:S04]  /*7430*/  LOP3.LUT R0, R0, 0x80000000, RZ, 0xc0, !PT ;  /* 0x8000000000007812 */ /* 0x000fc800078ec0ff */
[----:B------:R-:W-:Y:S01]  /*7440*/  LOP3.LUT R0, R0, 0x7f800000, RZ, 0xfc, !PT ;  /* 0x7f80000000007812 */ /* 0x000fe200078efcff */
[----:B------:R-:W-:Y:S06]  /*7450*/  BRA `(.L_x_124) ;  /* 0x0000000000047947 */ /* 0x000fec0003800000 */
.L_x_122:
[----:B------:R-:W-:-:S07]  /*7460*/  IMAD R0, R13, 0x800000, R0 ;  /* 0x008000000d007824 */ /* 0x000fce00078e0200 */
.L_x_124:
[----:B------:R-:W-:Y:S05]  /*7470*/  BSYNC.RECONVERGENT B1 ;  /* 0x0000000000017941 */ /* 0x000fea0003800200 */
.L_x_121:
[----:B------:R-:W-:Y:S05]  /*7480*/  BRA `(.L_x_125) ;  /* 0x0000000000207947 */ /* 0x000fea0003800000 */
.L_x_120:
[----:B------:R-:W-:-:S04]  /*7490*/  LOP3.LUT R0, R21, 0x80000000, R0, 0x48, !PT ;  /* 0x8000000015007812 */ /* 0x000fc800078e4800 */
[----:B------:R-:W-:Y:S01]  /*74a0*/  LOP3.LUT R0, R0, 0x7f800000, RZ, 0xfc, !PT ;  /* 0x7f80000000007812 */ /* 0x000fe200078efcff */
[----:B------:R-:W-:Y:S06]  /*74b0*/  BRA `(.L_x_125) ;  /* 0x0000000000147947 */ /* 0x000fec0003800000 */
.L_x_119:
[----:B------:R-:W-:Y:S01]  /*74c0*/  LOP3.LUT R0, R21, 0x80000000, R0, 0x48, !PT ;  /* 0x8000000015007812 */ /* 0x000fe200078e4800 */
[----:B------:R-:W-:Y:S06]  /*74d0*/  BRA `(.L_x_125) ;  /* 0x00000000000c7947 */ /* 0x000fec0003800000 */
.L_x_118:
[----:B------:R-:W0:Y:S01]  /*74e0*/  MUFU.RSQ R0, -QNAN ;  /* 0xffc0000000007908 */ /* 0x000e220000001400 */
[----:B------:R-:W-:Y:S05]  /*74f0*/  BRA `(.L_x_125) ;  /* 0x0000000000047947 */ /* 0x000fea0003800000 */
.L_x_117:
[----:B------:R-:W-:-:S07]  /*7500*/  FADD.FTZ R0, R0, R3 ;  /* 0x0000000300007221 */ /* 0x000fce0000010000 */
.L_x_125:
[----:B------:R-:W-:Y:S05]  /*7510*/  BSYNC.RECONVERGENT B0 ;  /* 0x0000000000007941 */ /* 0x000fea0003800200 */
.L_x_115:
[----:B------:R-:W-:-:S04]  /*7520*/  HFMA2 R13, -RZ, RZ, 0, 0 ;  /* 0x00000000ff0d7431 */ /* 0x000fc800000001ff */
[----:B0-----:R-:W-:Y:S05]  /*7530*/  RET.REL.NODEC R12 `(_Z21naiveSoftmaxAttentionPKfS0_S0_Pfiii) ;  /* 0xffffff880cb07950 */ /* 0x001fea0003c3ffff */
.L_x_126:
[----:B------:R-:W-:-:S00]  /*7540*/  BRA `(.L_x_126) ;  /* 0xfffffffc00fc7947 */ /* 0x000fc0000383ffff */
[----:B------:R-:W-:-:S00]  /*7550*/  NOP ;  /* 0x0000000000007918 */ /* 0x000fc00000000000 */
        /* <DEDUP_REMOVED lines=10> */
.L_x_128:


//--------------------- .nv.shared.reserved.0     --------------------------
	.section	.nv.shared.reserved.0,"aw",@nobits
	.weak		__nv_reservedSMEM_offset_0_alias
	.size		__nv_reservedSMEM_offset_0_alias, 0, 64
	.other		__nv_reservedSMEM_offset_0_alias,@"STO_CUDA_RESERVED_SHARED STV_DEFAULT"
__nv_reservedSMEM_offset_0_alias:
	.zero		0
	.zero		64


//--------------------- .nv.constant0._Z21naiveSoftmaxAttentionPKfS0_S0_Pfiii --------------------------
	.section	.nv.constant0._Z21naiveSoftmaxAttentionPKfS0_S0_Pfiii,"a",@progbits
	.sectionflags	@""
	.align	4
.nv.constant0._Z21naiveSoftmaxAttentionPKfS0_S0_Pfiii:
	.zero		940


//--------------------- SYMBOLS --------------------------

	.type		.nv.reservedSmem.offset0,@object
	.size		.nv.reservedSmem.offset0,0x4
	.type		malloc,@function
	.type		free,@function
